//
// Generated by NVIDIA NVVM Compiler
//
// Compiler Build ID: CL-36424714
// Cuda compilation tools, release 13.0, V13.0.88
// Based on NVVM 20.0.0
//

.version 9.0
.target sm_100
.address_size 64

	// .globl	_Z6kernelv
.global .align 4 .b8 __cudart_i2opi_f[24] = {65, 144, 67, 60, 153, 149, 98, 219, 192, 221, 52, 245, 209, 87, 39, 252, 41, 21, 68, 78, 110, 131, 249, 162};

.visible .entry _Z6kernelv()
{


	ret;

}
	// .globl	_Z10cudaRenderPji
.visible .entry _Z10cudaRenderPji(
	.param .u64 .ptr .align 1 _Z10cudaRenderPji_param_0,
	.param .u32 _Z10cudaRenderPji_param_1
)
{
	.local .align 4 .b8 	__local_depot1[28];
	.reg .b64 	%SP;
	.reg .b64 	%SPL;
	.reg .pred 	%p<301>;
	.reg .b16 	%rs<7>;
	.reg .b32 	%r<594>;
	.reg .b32 	%f<984>;
	.reg .b64 	%rd<170>;
	.reg .b64 	%fd<89>;

	mov.u64 	%SPL, __local_depot1;
	ld.param.u32 	%r249, [_Z10cudaRenderPji_param_1];
	add.u64 	%rd1, %SPL, 0;
	mov.u32 	%r250, %tid.x;
	mov.u32 	%r251, %tid.y;
	mov.u32 	%r252, %ntid.x;
	mov.u32 	%r253, %ntid.y;
	mov.u32 	%r254, %ctaid.x;
	mad.lo.s32 	%r1, %r254, %r252, %r250;
	mov.u32 	%r255, %ctaid.y;
	mad.lo.s32 	%r2, %r255, %r253, %r251;
	cvt.rn.f32.s32 	%f305, %r1;
	div.rn.f32 	%f306, %f305, 0f44480000;
	cvt.rn.f32.u32 	%f307, %r2;
	div.rn.f32 	%f308, %f307, 0f44480000;
	mul.f32 	%f1, %f306, 0f41800000;
	mul.f32 	%f2, %f308, 0f41800000;
	cvt.rmi.f32.f32 	%f3, %f1;
	cvt.rmi.f32.f32 	%f4, %f2;
	add.f32 	%f5, %f3, 0fBF800000;
	abs.f32 	%f937, %f5;
	setp.lt.f32 	%p1, %f937, 0f41000000;
	mov.b32 	%r256, %f937;
	and.b32  	%r257, %r256, 8388607;
	or.b32  	%r538, %r257, 1065353216;
	mov.b32 	%f922, %r538;
	and.b32  	%r258, %r256, -8388608;
	add.s32 	%r539, %r258, -1090519040;
	setp.gt.u32 	%p2, %r256, 2139095039;
	selp.f32 	%f8, 0f7FFFFFFF, 0f4C800000, %p2;
	sub.f32 	%f9, %f1, %f5;
	add.f32 	%f10, %f4, 0fBF800000;
	mov.f32 	%f923, %f937;
	@%p1 bra 	$L__BB1_12;
	setp.gtu.f32 	%p3, %f937, 0f4C800000;
	@%p3 bra 	$L__BB1_8;
	mov.f32 	%f309, 0f41000000;
	div.approx.f32 	%f310, %f937, %f309;
	cvt.rzi.f32.f32 	%f921, %f310;
	fma.rn.f32 	%f12, %f921, 0fC1000000, %f937;
	mov.b32 	%r5, %f12;
	setp.lt.u32 	%p4, %r5, 1090519040;
	@%p4 bra 	$L__BB1_7;
	setp.lt.u32 	%p5, %r5, -2147483647;
	@%p5 bra 	$L__BB1_5;
	add.f32 	%f314, %f921, 0fBF800000;
	setp.lt.f32 	%p8, %f12, 0fC1000000;
	add.f32 	%f315, %f314, 0fBF800000;
	selp.f32 	%f921, %f315, %f314, %p8;
	bra.uni 	$L__BB1_7;
$L__BB1_5:
	add.f32 	%f921, %f921, 0f3F800000;
	setp.ltu.f32 	%p6, %f12, 0f41800000;
	@%p6 bra 	$L__BB1_7;
	add.f32 	%f311, %f921, 0f3F800000;
	fma.rn.f32 	%f312, 0f41000000, 0fC0400000, %f12;
	setp.ge.f32 	%p7, %f312, 0f00000000;
	add.f32 	%f313, %f311, 0f3F800000;
	selp.f32 	%f921, %f313, %f311, %p7;
$L__BB1_7:
	fma.rn.f32 	%f923, %f921, 0fC1000000, %f937;
	bra.uni 	$L__BB1_12;
$L__BB1_8:
	setp.eq.s32 	%p9, %r539, 0;
	@%p9 bra 	$L__BB1_11;
	mov.u32 	%r522, %r538;
	mov.u32 	%r523, %r539;
$L__BB1_10:
	min.u32 	%r259, %r523, 192937984;
	add.s32 	%r260, %r522, %r259;
	mov.b32 	%f316, %r260;
	sub.f32 	%f317, %f316, %f316;
	add.f32 	%f318, %f317, %f316;
	sub.f32 	%f319, %f316, %f318;
	mov.f32 	%f320, 0f3F800000;
	fma.rz.f32 	%f321, %f319, %f320, %f318;
	cvt.rzi.f32.f32 	%f322, %f321;
	sub.f32 	%f922, %f316, %f322;
	sub.s32 	%r523, %r523, %r259;
	mov.b32 	%r522, %f922;
	setp.ne.s32 	%p10, %r523, 0;
	setp.ne.s32 	%p11, %r522, 0;
	and.pred  	%p12, %p10, %p11;
	@%p12 bra 	$L__BB1_10;
$L__BB1_11:
	mul.f32 	%f324, %f922, 0f34000000;
	mul.f32 	%f923, %f8, %f324;
$L__BB1_12:
	abs.f32 	%f968, %f10;
	setp.lt.f32 	%p13, %f968, 0f41000000;
	mov.f32 	%f926, %f968;
	@%p13 bra 	$L__BB1_23;
	setp.gtu.f32 	%p14, %f968, 0f4C800000;
	@%p14 bra 	$L__BB1_20;
	mov.f32 	%f325, 0f41000000;
	div.approx.f32 	%f326, %f968, %f325;
	cvt.rzi.f32.f32 	%f924, %f326;
	fma.rn.f32 	%f24, %f924, 0fC1000000, %f968;
	mov.b32 	%r10, %f24;
	setp.lt.u32 	%p15, %r10, 1090519040;
	@%p15 bra 	$L__BB1_19;
	setp.lt.u32 	%p16, %r10, -2147483647;
	@%p16 bra 	$L__BB1_17;
	add.f32 	%f330, %f924, 0fBF800000;
	setp.lt.f32 	%p19, %f24, 0fC1000000;
	add.f32 	%f331, %f330, 0fBF800000;
	selp.f32 	%f924, %f331, %f330, %p19;
	bra.uni 	$L__BB1_19;
$L__BB1_17:
	add.f32 	%f924, %f924, 0f3F800000;
	setp.ltu.f32 	%p17, %f24, 0f41800000;
	@%p17 bra 	$L__BB1_19;
	add.f32 	%f327, %f924, 0f3F800000;
	fma.rn.f32 	%f328, 0f41000000, 0fC0400000, %f24;
	setp.ge.f32 	%p18, %f328, 0f00000000;
	add.f32 	%f329, %f327, 0f3F800000;
	selp.f32 	%f924, %f329, %f327, %p18;
$L__BB1_19:
	fma.rn.f32 	%f926, %f924, 0fC1000000, %f968;
	bra.uni 	$L__BB1_23;
$L__BB1_20:
	mov.b32 	%r11, %f968;
	and.b32  	%r261, %r11, 8388607;
	or.b32  	%r524, %r261, 1065353216;
	mov.b32 	%f925, %r524;
	and.b32  	%r262, %r11, -8388608;
	add.s32 	%r525, %r262, -1090519040;
	setp.eq.s32 	%p20, %r525, 0;
	@%p20 bra 	$L__BB1_22;
$L__BB1_21:
	min.u32 	%r263, %r525, 192937984;
	add.s32 	%r264, %r524, %r263;
	mov.b32 	%f332, %r264;
	sub.f32 	%f333, %f332, %f332;
	add.f32 	%f334, %f333, %f332;
	sub.f32 	%f335, %f332, %f334;
	mov.f32 	%f336, 0f3F800000;
	fma.rz.f32 	%f337, %f335, %f336, %f334;
	cvt.rzi.f32.f32 	%f338, %f337;
	sub.f32 	%f925, %f332, %f338;
	sub.s32 	%r525, %r525, %r263;
	mov.b32 	%r524, %f925;
	setp.ne.s32 	%p21, %r525, 0;
	setp.ne.s32 	%p22, %r524, 0;
	and.pred  	%p23, %p21, %p22;
	@%p23 bra 	$L__BB1_21;
$L__BB1_22:
	setp.gt.u32 	%p24, %r11, 2139095039;
	selp.f32 	%f340, 0f7FFFFFFF, 0f4C800000, %p24;
	mul.f32 	%f341, %f925, 0f34000000;
	mul.f32 	%f926, %f340, %f341;
$L__BB1_23:
	abs.f32 	%f342, %f926;
	setp.nan.f32 	%p25, %f342, %f342;
	copysign.f32 	%f343, %f10, %f926;
	selp.f32 	%f344, %f926, %f343, %p25;
	copysign.f32 	%f345, %f5, %f923;
	abs.f32 	%f346, %f923;
	setp.nan.f32 	%p26, %f346, %f346;
	selp.f32 	%f347, %f923, %f345, %p26;
	mul.f32 	%f348, %f344, 0f422E750B;
	fma.rn.f32 	%f35, %f347, 0f42554361, %f348;
	mul.f32 	%f349, %f35, 0f3F22F983;
	cvt.rni.s32.f32 	%r529, %f349;
	cvt.rn.f32.s32 	%f350, %r529;
	fma.rn.f32 	%f351, %f350, 0fBFC90FDA, %f35;
	fma.rn.f32 	%f352, %f350, 0fB3A22168, %f351;
	fma.rn.f32 	%f927, %f350, 0fA7C234C5, %f352;
	abs.f32 	%f37, %f35;
	setp.ltu.f32 	%p27, %f37, 0f47CE4780;
	@%p27 bra 	$L__BB1_31;
	setp.neu.f32 	%p28, %f37, 0f7F800000;
	@%p28 bra 	$L__BB1_26;
	mov.f32 	%f355, 0f00000000;
	mul.rn.f32 	%f927, %f35, %f355;
	mov.b32 	%r529, 0;
	bra.uni 	$L__BB1_31;
$L__BB1_26:
	mov.b32 	%r19, %f35;
	shl.b32 	%r266, %r19, 8;
	or.b32  	%r20, %r266, -2147483648;
	mov.b64 	%rd145, 0;
	mov.b32 	%r526, 0;
	mov.u64 	%rd143, __cudart_i2opi_f;
	mov.u64 	%rd144, %rd1;
$L__BB1_27:
	.pragma "nounroll";
	ld.global.nc.u32 	%r267, [%rd143];
	mad.wide.u32 	%rd69, %r267, %r20, %rd145;
	shr.u64 	%rd145, %rd69, 32;
	st.local.u32 	[%rd144], %rd69;
	add.s32 	%r526, %r526, 1;
	add.s64 	%rd144, %rd144, 4;
	add.s64 	%rd143, %rd143, 4;
	setp.ne.s32 	%p29, %r526, 6;
	@%p29 bra 	$L__BB1_27;
	shr.u32 	%r268, %r19, 23;
	st.local.u32 	[%rd1+24], %rd145;
	and.b32  	%r23, %r268, 31;
	and.b32  	%r269, %r268, 224;
	add.s32 	%r270, %r269, -128;
	shr.u32 	%r271, %r270, 5;
	mul.wide.u32 	%rd70, %r271, 4;
	sub.s64 	%rd8, %rd1, %rd70;
	ld.local.u32 	%r527, [%rd8+24];
	ld.local.u32 	%r528, [%rd8+20];
	setp.eq.s32 	%p30, %r23, 0;
	@%p30 bra 	$L__BB1_30;
	shf.l.wrap.b32 	%r527, %r528, %r527, %r23;
	ld.local.u32 	%r272, [%rd8+16];
	shf.l.wrap.b32 	%r528, %r272, %r528, %r23;
$L__BB1_30:
	shr.u32 	%r273, %r527, 30;
	shf.l.wrap.b32 	%r274, %r528, %r527, 2;
	shl.b32 	%r275, %r528, 2;
	shr.u32 	%r276, %r274, 31;
	add.s32 	%r277, %r276, %r273;
	neg.s32 	%r278, %r277;
	setp.lt.s32 	%p31, %r19, 0;
	selp.b32 	%r529, %r278, %r277, %p31;
	xor.b32  	%r279, %r274, %r19;
	shr.s32 	%r280, %r274, 31;
	xor.b32  	%r281, %r280, %r274;
	xor.b32  	%r282, %r280, %r275;
	cvt.u64.u32 	%rd71, %r281;
	shl.b64 	%rd72, %rd71, 32;
	cvt.u64.u32 	%rd73, %r282;
	or.b64  	%rd74, %rd72, %rd73;
	cvt.rn.f64.s64 	%fd1, %rd74;
	mul.f64 	%fd2, %fd1, 0d3BF921FB54442D19;
	cvt.rn.f32.f64 	%f353, %fd2;
	neg.f32 	%f354, %f353;
	setp.lt.s32 	%p32, %r279, 0;
	selp.f32 	%f927, %f354, %f353, %p32;
$L__BB1_31:
	setp.lt.f32 	%p33, %f937, 0f41000000;
	mul.rn.f32 	%f356, %f927, %f927;
	and.b32  	%r284, %r529, 1;
	setp.eq.b32 	%p34, %r284, 1;
	selp.f32 	%f357, 0f3F800000, %f927, %p34;
	fma.rn.f32 	%f358, %f356, %f357, 0f00000000;
	fma.rn.f32 	%f359, %f356, 0f37CBAC00, 0fBAB607ED;
	selp.f32 	%f360, %f359, 0fB94D4153, %p34;
	selp.f32 	%f361, 0f3D2AAABB, 0f3C0885E4, %p34;
	fma.rn.f32 	%f362, %f360, %f356, %f361;
	selp.f32 	%f363, 0fBEFFFFFF, 0fBE2AAAA8, %p34;
	fma.rn.f32 	%f364, %f362, %f356, %f363;
	fma.rn.f32 	%f365, %f364, %f358, %f357;
	and.b32  	%r285, %r529, 2;
	setp.eq.s32 	%p35, %r285, 0;
	mov.f32 	%f366, 0f00000000;
	sub.f32 	%f367, %f366, %f365;
	selp.f32 	%f368, %f365, %f367, %p35;
	mul.f32 	%f369, %f368, 0f4402C000;
	cvt.f64.f32 	%fd3, %f369;
	mul.f64 	%fd4, %fd3, 0d402EA5A708EDE54B;
	cvt.rmi.f64.f64 	%fd5, %fd4;
	sub.f64 	%fd6, %fd4, %fd5;
	cvt.rn.f32.f64 	%f370, %fd6;
	mul.f64 	%fd7, %fd3, 0d40314236E2EB1C43;
	cvt.rmi.f64.f64 	%fd8, %fd7;
	sub.f64 	%fd9, %fd7, %fd8;
	cvt.rn.f32.f64 	%f371, %fd9;
	sub.f32 	%f372, %f9, %f370;
	sub.f32 	%f41, %f2, %f10;
	sub.f32 	%f373, %f41, %f371;
	mul.f32 	%f374, %f373, %f373;
	fma.rn.f32 	%f42, %f372, %f372, %f374;
	add.f32 	%f43, %f4, 0f00000000;
	mov.f32 	%f930, %f937;
	@%p33 bra 	$L__BB1_43;
	setp.gtu.f32 	%p36, %f937, 0f4C800000;
	@%p36 bra 	$L__BB1_39;
	mov.f32 	%f375, 0f41000000;
	div.approx.f32 	%f376, %f937, %f375;
	cvt.rzi.f32.f32 	%f928, %f376;
	fma.rn.f32 	%f45, %f928, 0fC1000000, %f937;
	mov.b32 	%r32, %f45;
	setp.lt.u32 	%p37, %r32, 1090519040;
	@%p37 bra 	$L__BB1_38;
	setp.gt.u32 	%p38, %r32, -2147483648;
	@%p38 bra 	$L__BB1_37;
	add.f32 	%f928, %f928, 0f3F800000;
	setp.ltu.f32 	%p39, %f45, 0f41800000;
	@%p39 bra 	$L__BB1_38;
	add.f32 	%f377, %f928, 0f3F800000;
	fma.rn.f32 	%f378, 0f41000000, 0fC0400000, %f45;
	setp.ge.f32 	%p40, %f378, 0f00000000;
	add.f32 	%f379, %f377, 0f3F800000;
	selp.f32 	%f928, %f379, %f377, %p40;
	bra.uni 	$L__BB1_38;
$L__BB1_37:
	add.f32 	%f380, %f928, 0fBF800000;
	setp.lt.f32 	%p41, %f45, 0fC1000000;
	add.f32 	%f381, %f380, 0fBF800000;
	selp.f32 	%f928, %f381, %f380, %p41;
$L__BB1_38:
	fma.rn.f32 	%f930, %f928, 0fC1000000, %f937;
	bra.uni 	$L__BB1_43;
$L__BB1_39:
	mov.b32 	%f929, %r538;
	setp.eq.s32 	%p42, %r539, 0;
	@%p42 bra 	$L__BB1_42;
	mov.u32 	%r530, %r538;
	mov.u32 	%r531, %r539;
$L__BB1_41:
	min.u32 	%r286, %r531, 192937984;
	add.s32 	%r287, %r530, %r286;
	mov.b32 	%f382, %r287;
	sub.f32 	%f383, %f382, %f382;
	add.f32 	%f384, %f383, %f382;
	sub.f32 	%f385, %f382, %f384;
	mov.f32 	%f386, 0f3F800000;
	fma.rz.f32 	%f387, %f385, %f386, %f384;
	cvt.rzi.f32.f32 	%f388, %f387;
	sub.f32 	%f929, %f382, %f388;
	sub.s32 	%r531, %r531, %r286;
	mov.b32 	%r530, %f929;
	setp.ne.s32 	%p43, %r531, 0;
	setp.ne.s32 	%p44, %r530, 0;
	and.pred  	%p45, %p43, %p44;
	@%p45 bra 	$L__BB1_41;
$L__BB1_42:
	mul.f32 	%f390, %f929, 0f34000000;
	mul.f32 	%f930, %f8, %f390;
$L__BB1_43:
	abs.f32 	%f975, %f43;
	setp.lt.f32 	%p46, %f975, 0f41000000;
	mov.f32 	%f933, %f975;
	@%p46 bra 	$L__BB1_54;
	setp.gtu.f32 	%p47, %f975, 0f4C800000;
	@%p47 bra 	$L__BB1_51;
	mov.f32 	%f391, 0f41000000;
	div.approx.f32 	%f392, %f975, %f391;
	cvt.rzi.f32.f32 	%f931, %f392;
	fma.rn.f32 	%f58, %f931, 0fC1000000, %f975;
	mov.b32 	%r37, %f58;
	setp.lt.u32 	%p48, %r37, 1090519040;
	@%p48 bra 	$L__BB1_50;
	setp.gt.u32 	%p49, %r37, -2147483648;
	@%p49 bra 	$L__BB1_49;
	add.f32 	%f931, %f931, 0f3F800000;
	setp.ltu.f32 	%p50, %f58, 0f41800000;
	@%p50 bra 	$L__BB1_50;
	add.f32 	%f393, %f931, 0f3F800000;
	fma.rn.f32 	%f394, 0f41000000, 0fC0400000, %f58;
	setp.ge.f32 	%p51, %f394, 0f00000000;
	add.f32 	%f395, %f393, 0f3F800000;
	selp.f32 	%f931, %f395, %f393, %p51;
	bra.uni 	$L__BB1_50;
$L__BB1_49:
	add.f32 	%f396, %f931, 0fBF800000;
	setp.lt.f32 	%p52, %f58, 0fC1000000;
	add.f32 	%f397, %f396, 0fBF800000;
	selp.f32 	%f931, %f397, %f396, %p52;
$L__BB1_50:
	fma.rn.f32 	%f933, %f931, 0fC1000000, %f975;
	bra.uni 	$L__BB1_54;
$L__BB1_51:
	mov.b32 	%r38, %f975;
	and.b32  	%r288, %r38, 8388607;
	or.b32  	%r532, %r288, 1065353216;
	mov.b32 	%f932, %r532;
	and.b32  	%r289, %r38, -8388608;
	add.s32 	%r533, %r289, -1090519040;
	setp.eq.s32 	%p53, %r533, 0;
	@%p53 bra 	$L__BB1_53;
$L__BB1_52:
	min.u32 	%r290, %r533, 192937984;
	add.s32 	%r291, %r532, %r290;
	mov.b32 	%f398, %r291;
	sub.f32 	%f399, %f398, %f398;
	add.f32 	%f400, %f399, %f398;
	sub.f32 	%f401, %f398, %f400;
	mov.f32 	%f402, 0f3F800000;
	fma.rz.f32 	%f403, %f401, %f402, %f400;
	cvt.rzi.f32.f32 	%f404, %f403;
	sub.f32 	%f932, %f398, %f404;
	sub.s32 	%r533, %r533, %r290;
	mov.b32 	%r532, %f932;
	setp.ne.s32 	%p54, %r533, 0;
	setp.ne.s32 	%p55, %r532, 0;
	and.pred  	%p56, %p54, %p55;
	@%p56 bra 	$L__BB1_52;
$L__BB1_53:
	setp.gt.u32 	%p57, %r38, 2139095039;
	selp.f32 	%f406, 0f7FFFFFFF, 0f4C800000, %p57;
	mul.f32 	%f407, %f932, 0f34000000;
	mul.f32 	%f933, %f406, %f407;
$L__BB1_54:
	abs.f32 	%f408, %f933;
	setp.nan.f32 	%p58, %f408, %f408;
	abs.f32 	%f409, %f933;
	selp.f32 	%f410, %f933, %f409, %p58;
	copysign.f32 	%f411, %f5, %f930;
	abs.f32 	%f412, %f930;
	setp.nan.f32 	%p59, %f412, %f412;
	selp.f32 	%f413, %f930, %f411, %p59;
	mul.f32 	%f414, %f410, 0f422E750B;
	fma.rn.f32 	%f69, %f413, 0f42554361, %f414;
	mul.f32 	%f415, %f69, 0f3F22F983;
	cvt.rni.s32.f32 	%r537, %f415;
	cvt.rn.f32.s32 	%f416, %r537;
	fma.rn.f32 	%f417, %f416, 0fBFC90FDA, %f69;
	fma.rn.f32 	%f418, %f416, 0fB3A22168, %f417;
	fma.rn.f32 	%f934, %f416, 0fA7C234C5, %f418;
	abs.f32 	%f71, %f69;
	setp.ltu.f32 	%p60, %f71, 0f47CE4780;
	@%p60 bra 	$L__BB1_62;
	setp.eq.f32 	%p61, %f71, 0f7F800000;
	@%p61 bra 	$L__BB1_61;
	mov.b32 	%r46, %f69;
	mov.b64 	%rd148, 0;
	mov.b32 	%r534, 0;
	mov.u64 	%rd146, __cudart_i2opi_f;
	shl.b32 	%r294, %r46, 8;
	or.b32  	%r295, %r294, -2147483648;
	mov.u64 	%rd147, %rd1;
$L__BB1_57:
	.pragma "nounroll";
	ld.global.nc.u32 	%r293, [%rd146];
	mad.wide.u32 	%rd77, %r293, %r295, %rd148;
	shr.u64 	%rd148, %rd77, 32;
	st.local.u32 	[%rd147], %rd77;
	add.s32 	%r534, %r534, 1;
	add.s64 	%rd147, %rd147, 4;
	add.s64 	%rd146, %rd146, 4;
	setp.ne.s32 	%p62, %r534, 6;
	@%p62 bra 	$L__BB1_57;
	shr.u32 	%r296, %r46, 23;
	st.local.u32 	[%rd1+24], %rd148;
	and.b32  	%r49, %r296, 31;
	and.b32  	%r297, %r296, 224;
	add.s32 	%r298, %r297, -128;
	shr.u32 	%r299, %r298, 5;
	mul.wide.u32 	%rd78, %r299, 4;
	sub.s64 	%rd15, %rd1, %rd78;
	ld.local.u32 	%r535, [%rd15+24];
	ld.local.u32 	%r536, [%rd15+20];
	setp.eq.s32 	%p63, %r49, 0;
	@%p63 bra 	$L__BB1_60;
	shf.l.wrap.b32 	%r535, %r536, %r535, %r49;
	ld.local.u32 	%r300, [%rd15+16];
	shf.l.wrap.b32 	%r536, %r300, %r536, %r49;
$L__BB1_60:
	shr.u32 	%r301, %r535, 30;
	shf.l.wrap.b32 	%r302, %r536, %r535, 2;
	shl.b32 	%r303, %r536, 2;
	shr.u32 	%r304, %r302, 31;
	add.s32 	%r305, %r304, %r301;
	neg.s32 	%r306, %r305;
	setp.lt.s32 	%p64, %r46, 0;
	selp.b32 	%r537, %r306, %r305, %p64;
	xor.b32  	%r307, %r302, %r46;
	shr.s32 	%r308, %r302, 31;
	xor.b32  	%r309, %r308, %r302;
	xor.b32  	%r310, %r308, %r303;
	cvt.u64.u32 	%rd79, %r309;
	shl.b64 	%rd80, %rd79, 32;
	cvt.u64.u32 	%rd81, %r310;
	or.b64  	%rd82, %rd80, %rd81;
	cvt.rn.f64.s64 	%fd10, %rd82;
	mul.f64 	%fd11, %fd10, 0d3BF921FB54442D19;
	cvt.rn.f32.f64 	%f419, %fd11;
	neg.f32 	%f420, %f419;
	setp.lt.s32 	%p65, %r307, 0;
	selp.f32 	%f934, %f420, %f419, %p65;
	bra.uni 	$L__BB1_62;
$L__BB1_61:
	mov.f32 	%f421, 0f00000000;
	mul.rn.f32 	%f934, %f69, %f421;
	mov.b32 	%r537, 0;
$L__BB1_62:
	setp.lt.f32 	%p66, %f937, 0f41000000;
	mul.rn.f32 	%f422, %f934, %f934;
	and.b32  	%r312, %r537, 1;
	setp.eq.b32 	%p67, %r312, 1;
	selp.f32 	%f423, 0f3F800000, %f934, %p67;
	fma.rn.f32 	%f424, %f422, %f423, 0f00000000;
	fma.rn.f32 	%f425, %f422, 0f37CBAC00, 0fBAB607ED;
	selp.f32 	%f426, %f425, 0fB94D4153, %p67;
	selp.f32 	%f427, 0f3D2AAABB, 0f3C0885E4, %p67;
	fma.rn.f32 	%f428, %f426, %f422, %f427;
	selp.f32 	%f429, 0fBEFFFFFF, 0fBE2AAAA8, %p67;
	fma.rn.f32 	%f430, %f428, %f422, %f429;
	fma.rn.f32 	%f431, %f430, %f424, %f423;
	and.b32  	%r313, %r537, 2;
	setp.eq.s32 	%p68, %r313, 0;
	mov.f32 	%f432, 0f00000000;
	sub.f32 	%f433, %f432, %f431;
	selp.f32 	%f434, %f431, %f433, %p68;
	mul.f32 	%f435, %f434, 0f4402C000;
	cvt.f64.f32 	%fd12, %f435;
	mul.f64 	%fd13, %fd12, 0d402EA5A708EDE54B;
	cvt.rmi.f64.f64 	%fd14, %fd13;
	sub.f64 	%fd15, %fd13, %fd14;
	cvt.rn.f32.f64 	%f436, %fd15;
	mul.f64 	%fd16, %fd12, 0d40314236E2EB1C43;
	cvt.rmi.f64.f64 	%fd17, %fd16;
	sub.f64 	%fd18, %fd16, %fd17;
	cvt.rn.f32.f64 	%f437, %fd18;
	sub.f32 	%f438, %f9, %f436;
	add.f32 	%f439, %f4, 0f00000000;
	sub.f32 	%f75, %f2, %f439;
	sub.f32 	%f440, %f75, %f437;
	mul.f32 	%f441, %f440, %f440;
	fma.rn.f32 	%f442, %f438, %f438, %f441;
	min.f32 	%f443, %f42, 0f501502F9;
	min.f32 	%f76, %f443, %f442;
	add.f32 	%f77, %f4, 0f3F800000;
	@%p66 bra 	$L__BB1_73;
	setp.gtu.f32 	%p69, %f937, 0f4C800000;
	@%p69 bra 	$L__BB1_70;
	mov.f32 	%f444, 0f41000000;
	div.approx.f32 	%f445, %f937, %f444;
	cvt.rzi.f32.f32 	%f935, %f445;
	fma.rn.f32 	%f79, %f935, 0fC1000000, %f937;
	mov.b32 	%r58, %f79;
	setp.lt.u32 	%p70, %r58, 1090519040;
	@%p70 bra 	$L__BB1_69;
	setp.gt.u32 	%p71, %r58, -2147483648;
	@%p71 bra 	$L__BB1_68;
	add.f32 	%f935, %f935, 0f3F800000;
	setp.ltu.f32 	%p72, %f79, 0f41800000;
	@%p72 bra 	$L__BB1_69;
	add.f32 	%f446, %f935, 0f3F800000;
	fma.rn.f32 	%f447, 0f41000000, 0fC0400000, %f79;
	setp.ge.f32 	%p73, %f447, 0f00000000;
	add.f32 	%f448, %f446, 0f3F800000;
	selp.f32 	%f935, %f448, %f446, %p73;
	bra.uni 	$L__BB1_69;
$L__BB1_68:
	add.f32 	%f449, %f935, 0fBF800000;
	setp.lt.f32 	%p74, %f79, 0fC1000000;
	add.f32 	%f450, %f449, 0fBF800000;
	selp.f32 	%f935, %f450, %f449, %p74;
$L__BB1_69:
	fma.rn.f32 	%f937, %f935, 0fC1000000, %f937;
	bra.uni 	$L__BB1_73;
$L__BB1_70:
	mov.b32 	%f936, %r538;
	setp.eq.s32 	%p75, %r539, 0;
	@%p75 bra 	$L__BB1_72;
$L__BB1_71:
	min.u32 	%r314, %r539, 192937984;
	add.s32 	%r315, %r538, %r314;
	mov.b32 	%f451, %r315;
	sub.f32 	%f452, %f451, %f451;
	add.f32 	%f453, %f452, %f451;
	sub.f32 	%f454, %f451, %f453;
	mov.f32 	%f455, 0f3F800000;
	fma.rz.f32 	%f456, %f454, %f455, %f453;
	cvt.rzi.f32.f32 	%f457, %f456;
	sub.f32 	%f936, %f451, %f457;
	sub.s32 	%r539, %r539, %r314;
	mov.b32 	%r538, %f936;
	setp.ne.s32 	%p76, %r539, 0;
	setp.ne.s32 	%p77, %r538, 0;
	and.pred  	%p78, %p76, %p77;
	@%p78 bra 	$L__BB1_71;
$L__BB1_72:
	mul.f32 	%f459, %f936, 0f34000000;
	mul.f32 	%f937, %f8, %f459;
$L__BB1_73:
	abs.f32 	%f460, %f937;
	setp.nan.f32 	%p79, %f460, %f460;
	copysign.f32 	%f461, %f5, %f937;
	selp.f32 	%f90, %f937, %f461, %p79;
	abs.f32 	%f982, %f77;
	setp.lt.f32 	%p80, %f982, 0f41000000;
	mov.f32 	%f940, %f982;
	@%p80 bra 	$L__BB1_84;
	setp.gtu.f32 	%p81, %f982, 0f4C800000;
	@%p81 bra 	$L__BB1_81;
	mov.f32 	%f462, 0f41000000;
	div.approx.f32 	%f463, %f982, %f462;
	cvt.rzi.f32.f32 	%f938, %f463;
	fma.rn.f32 	%f93, %f938, 0fC1000000, %f982;
	mov.b32 	%r63, %f93;
	setp.lt.u32 	%p82, %r63, 1090519040;
	@%p82 bra 	$L__BB1_80;
	setp.gt.u32 	%p83, %r63, -2147483648;
	@%p83 bra 	$L__BB1_79;
	add.f32 	%f938, %f938, 0f3F800000;
	setp.ltu.f32 	%p84, %f93, 0f41800000;
	@%p84 bra 	$L__BB1_80;
	add.f32 	%f464, %f938, 0f3F800000;
	fma.rn.f32 	%f465, 0f41000000, 0fC0400000, %f93;
	setp.ge.f32 	%p85, %f465, 0f00000000;
	add.f32 	%f466, %f464, 0f3F800000;
	selp.f32 	%f938, %f466, %f464, %p85;
	bra.uni 	$L__BB1_80;
$L__BB1_79:
	add.f32 	%f467, %f938, 0fBF800000;
	setp.lt.f32 	%p86, %f93, 0fC1000000;
	add.f32 	%f468, %f467, 0fBF800000;
	selp.f32 	%f938, %f468, %f467, %p86;
$L__BB1_80:
	fma.rn.f32 	%f940, %f938, 0fC1000000, %f982;
	bra.uni 	$L__BB1_84;
$L__BB1_81:
	mov.b32 	%r64, %f982;
	and.b32  	%r316, %r64, 8388607;
	or.b32  	%r540, %r316, 1065353216;
	mov.b32 	%f939, %r540;
	and.b32  	%r317, %r64, -8388608;
	add.s32 	%r541, %r317, -1090519040;
	setp.eq.s32 	%p87, %r541, 0;
	@%p87 bra 	$L__BB1_83;
$L__BB1_82:
	min.u32 	%r318, %r541, 192937984;
	add.s32 	%r319, %r540, %r318;
	mov.b32 	%f469, %r319;
	sub.f32 	%f470, %f469, %f469;
	add.f32 	%f471, %f470, %f469;
	sub.f32 	%f472, %f469, %f471;
	mov.f32 	%f473, 0f3F800000;
	fma.rz.f32 	%f474, %f472, %f473, %f471;
	cvt.rzi.f32.f32 	%f475, %f474;
	sub.f32 	%f939, %f469, %f475;
	sub.s32 	%r541, %r541, %r318;
	mov.b32 	%r540, %f939;
	setp.ne.s32 	%p88, %r541, 0;
	setp.ne.s32 	%p89, %r540, 0;
	and.pred  	%p90, %p88, %p89;
	@%p90 bra 	$L__BB1_82;
$L__BB1_83:
	setp.gt.u32 	%p91, %r64, 2139095039;
	selp.f32 	%f477, 0f7FFFFFFF, 0f4C800000, %p91;
	mul.f32 	%f478, %f939, 0f34000000;
	mul.f32 	%f940, %f477, %f478;
$L__BB1_84:
	abs.f32 	%f479, %f940;
	setp.nan.f32 	%p92, %f479, %f479;
	abs.f32 	%f480, %f940;
	selp.f32 	%f481, %f940, %f480, %p92;
	mul.f32 	%f482, %f481, 0f422E750B;
	fma.rn.f32 	%f104, %f90, 0f42554361, %f482;
	mul.f32 	%f483, %f104, 0f3F22F983;
	cvt.rni.s32.f32 	%r545, %f483;
	cvt.rn.f32.s32 	%f484, %r545;
	fma.rn.f32 	%f485, %f484, 0fBFC90FDA, %f104;
	fma.rn.f32 	%f486, %f484, 0fB3A22168, %f485;
	fma.rn.f32 	%f941, %f484, 0fA7C234C5, %f486;
	abs.f32 	%f106, %f104;
	setp.ltu.f32 	%p93, %f106, 0f47CE4780;
	@%p93 bra 	$L__BB1_92;
	setp.eq.f32 	%p94, %f106, 0f7F800000;
	@%p94 bra 	$L__BB1_91;
	mov.b32 	%r72, %f104;
	shl.b32 	%r321, %r72, 8;
	or.b32  	%r73, %r321, -2147483648;
	mov.b64 	%rd151, 0;
	mov.b32 	%r542, 0;
	mov.u64 	%rd149, __cudart_i2opi_f;
	mov.u64 	%rd150, %rd1;
$L__BB1_87:
	.pragma "nounroll";
	ld.global.nc.u32 	%r322, [%rd149];
	mad.wide.u32 	%rd85, %r322, %r73, %rd151;
	shr.u64 	%rd151, %rd85, 32;
	st.local.u32 	[%rd150], %rd85;
	add.s32 	%r542, %r542, 1;
	add.s64 	%rd150, %rd150, 4;
	add.s64 	%rd149, %rd149, 4;
	setp.ne.s32 	%p95, %r542, 6;
	@%p95 bra 	$L__BB1_87;
	shr.u32 	%r323, %r72, 23;
	st.local.u32 	[%rd1+24], %rd151;
	and.b32  	%r76, %r323, 31;
	and.b32  	%r324, %r323, 224;
	add.s32 	%r325, %r324, -128;
	shr.u32 	%r326, %r325, 5;
	mul.wide.u32 	%rd86, %r326, 4;
	sub.s64 	%rd22, %rd1, %rd86;
	ld.local.u32 	%r543, [%rd22+24];
	ld.local.u32 	%r544, [%rd22+20];
	setp.eq.s32 	%p96, %r76, 0;
	@%p96 bra 	$L__BB1_90;
	shf.l.wrap.b32 	%r543, %r544, %r543, %r76;
	ld.local.u32 	%r327, [%rd22+16];
	shf.l.wrap.b32 	%r544, %r327, %r544, %r76;
$L__BB1_90:
	shr.u32 	%r328, %r543, 30;
	shf.l.wrap.b32 	%r329, %r544, %r543, 2;
	shl.b32 	%r330, %r544, 2;
	shr.u32 	%r331, %r329, 31;
	add.s32 	%r332, %r331, %r328;
	neg.s32 	%r333, %r332;
	setp.lt.s32 	%p97, %r72, 0;
	selp.b32 	%r545, %r333, %r332, %p97;
	xor.b32  	%r334, %r329, %r72;
	shr.s32 	%r335, %r329, 31;
	xor.b32  	%r336, %r335, %r329;
	xor.b32  	%r337, %r335, %r330;
	cvt.u64.u32 	%rd87, %r336;
	shl.b64 	%rd88, %rd87, 32;
	cvt.u64.u32 	%rd89, %r337;
	or.b64  	%rd90, %rd88, %rd89;
	cvt.rn.f64.s64 	%fd19, %rd90;
	mul.f64 	%fd20, %fd19, 0d3BF921FB54442D19;
	cvt.rn.f32.f64 	%f487, %fd20;
	neg.f32 	%f488, %f487;
	setp.lt.s32 	%p98, %r334, 0;
	selp.f32 	%f941, %f488, %f487, %p98;
	bra.uni 	$L__BB1_92;
$L__BB1_91:
	mov.f32 	%f489, 0f00000000;
	mul.rn.f32 	%f941, %f104, %f489;
	mov.b32 	%r545, 0;
$L__BB1_92:
	mul.rn.f32 	%f490, %f941, %f941;
	and.b32  	%r339, %r545, 1;
	setp.eq.b32 	%p99, %r339, 1;
	selp.f32 	%f491, 0f3F800000, %f941, %p99;
	fma.rn.f32 	%f492, %f490, %f491, 0f00000000;
	fma.rn.f32 	%f493, %f490, 0f37CBAC00, 0fBAB607ED;
	selp.f32 	%f494, %f493, 0fB94D4153, %p99;
	selp.f32 	%f495, 0f3D2AAABB, 0f3C0885E4, %p99;
	fma.rn.f32 	%f496, %f494, %f490, %f495;
	selp.f32 	%f497, 0fBEFFFFFF, 0fBE2AAAA8, %p99;
	fma.rn.f32 	%f498, %f496, %f490, %f497;
	fma.rn.f32 	%f499, %f498, %f492, %f491;
	and.b32  	%r340, %r545, 2;
	setp.eq.s32 	%p100, %r340, 0;
	mov.f32 	%f500, 0f00000000;
	sub.f32 	%f501, %f500, %f499;
	selp.f32 	%f502, %f499, %f501, %p100;
	mul.f32 	%f503, %f502, 0f4402C000;
	cvt.f64.f32 	%fd21, %f503;
	mul.f64 	%fd22, %fd21, 0d402EA5A708EDE54B;
	cvt.rmi.f64.f64 	%fd23, %fd22;
	sub.f64 	%fd24, %fd22, %fd23;
	cvt.rn.f32.f64 	%f504, %fd24;
	mul.f64 	%fd25, %fd21, 0d40314236E2EB1C43;
	cvt.rmi.f64.f64 	%fd26, %fd25;
	sub.f64 	%fd27, %fd25, %fd26;
	cvt.rn.f32.f64 	%f505, %fd27;
	sub.f32 	%f506, %f9, %f504;
	sub.f32 	%f110, %f2, %f77;
	sub.f32 	%f507, %f110, %f505;
	mul.f32 	%f508, %f507, %f507;
	fma.rn.f32 	%f509, %f506, %f506, %f508;
	min.f32 	%f111, %f76, %f509;
	add.f32 	%f112, %f3, 0f00000000;
	abs.f32 	%f958, %f112;
	setp.lt.f32 	%p101, %f958, 0f41000000;
	mov.b32 	%r341, %f958;
	and.b32  	%r342, %r341, 8388607;
	or.b32  	%r562, %r342, 1065353216;
	mov.b32 	%f943, %r562;
	and.b32  	%r343, %r341, -8388608;
	add.s32 	%r563, %r343, -1090519040;
	setp.gt.u32 	%p102, %r341, 2139095039;
	selp.f32 	%f115, 0f7FFFFFFF, 0f4C800000, %p102;
	sub.f32 	%f116, %f1, %f112;
	mov.f32 	%f944, %f958;
	@%p101 bra 	$L__BB1_104;
	setp.gtu.f32 	%p103, %f958, 0f4C800000;
	@%p103 bra 	$L__BB1_100;
	mov.f32 	%f510, 0f41000000;
	div.approx.f32 	%f511, %f958, %f510;
	cvt.rzi.f32.f32 	%f942, %f511;
	fma.rn.f32 	%f118, %f942, 0fC1000000, %f958;
	mov.b32 	%r87, %f118;
	setp.lt.u32 	%p104, %r87, 1090519040;
	@%p104 bra 	$L__BB1_99;
	setp.gt.u32 	%p105, %r87, -2147483648;
	@%p105 bra 	$L__BB1_98;
	add.f32 	%f942, %f942, 0f3F800000;
	setp.ltu.f32 	%p106, %f118, 0f41800000;
	@%p106 bra 	$L__BB1_99;
	add.f32 	%f512, %f942, 0f3F800000;
	fma.rn.f32 	%f513, 0f41000000, 0fC0400000, %f118;
	setp.ge.f32 	%p107, %f513, 0f00000000;
	add.f32 	%f514, %f512, 0f3F800000;
	selp.f32 	%f942, %f514, %f512, %p107;
	bra.uni 	$L__BB1_99;
$L__BB1_98:
	add.f32 	%f515, %f942, 0fBF800000;
	setp.lt.f32 	%p108, %f118, 0fC1000000;
	add.f32 	%f516, %f515, 0fBF800000;
	selp.f32 	%f942, %f516, %f515, %p108;
$L__BB1_99:
	fma.rn.f32 	%f944, %f942, 0fC1000000, %f958;
	bra.uni 	$L__BB1_104;
$L__BB1_100:
	setp.eq.s32 	%p109, %r563, 0;
	@%p109 bra 	$L__BB1_103;
	mov.u32 	%r546, %r562;
	mov.u32 	%r547, %r563;
$L__BB1_102:
	min.u32 	%r344, %r547, 192937984;
	add.s32 	%r345, %r546, %r344;
	mov.b32 	%f517, %r345;
	sub.f32 	%f518, %f517, %f517;
	add.f32 	%f519, %f518, %f517;
	sub.f32 	%f520, %f517, %f519;
	mov.f32 	%f521, 0f3F800000;
	fma.rz.f32 	%f522, %f520, %f521, %f519;
	cvt.rzi.f32.f32 	%f523, %f522;
	sub.f32 	%f943, %f517, %f523;
	sub.s32 	%r547, %r547, %r344;
	mov.b32 	%r546, %f943;
	setp.ne.s32 	%p110, %r547, 0;
	setp.ne.s32 	%p111, %r546, 0;
	and.pred  	%p112, %p110, %p111;
	@%p112 bra 	$L__BB1_102;
$L__BB1_103:
	mul.f32 	%f525, %f943, 0f34000000;
	mul.f32 	%f944, %f115, %f525;
$L__BB1_104:
	setp.lt.f32 	%p113, %f968, 0f41000000;
	mov.f32 	%f947, %f968;
	@%p113 bra 	$L__BB1_115;
	setp.gtu.f32 	%p114, %f968, 0f4C800000;
	@%p114 bra 	$L__BB1_112;
	mov.f32 	%f526, 0f41000000;
	div.approx.f32 	%f527, %f968, %f526;
	cvt.rzi.f32.f32 	%f945, %f527;
	fma.rn.f32 	%f129, %f945, 0fC1000000, %f968;
	mov.b32 	%r92, %f129;
	setp.lt.u32 	%p115, %r92, 1090519040;
	@%p115 bra 	$L__BB1_111;
	setp.gt.u32 	%p116, %r92, -2147483648;
	@%p116 bra 	$L__BB1_110;
	add.f32 	%f945, %f945, 0f3F800000;
	setp.ltu.f32 	%p117, %f129, 0f41800000;
	@%p117 bra 	$L__BB1_111;
	add.f32 	%f528, %f945, 0f3F800000;
	fma.rn.f32 	%f529, 0f41000000, 0fC0400000, %f129;
	setp.ge.f32 	%p118, %f529, 0f00000000;
	add.f32 	%f530, %f528, 0f3F800000;
	selp.f32 	%f945, %f530, %f528, %p118;
	bra.uni 	$L__BB1_111;
$L__BB1_110:
	add.f32 	%f531, %f945, 0fBF800000;
	setp.lt.f32 	%p119, %f129, 0fC1000000;
	add.f32 	%f532, %f531, 0fBF800000;
	selp.f32 	%f945, %f532, %f531, %p119;
$L__BB1_111:
	fma.rn.f32 	%f947, %f945, 0fC1000000, %f968;
	bra.uni 	$L__BB1_115;
$L__BB1_112:
	mov.b32 	%r93, %f968;
	and.b32  	%r346, %r93, 8388607;
	or.b32  	%r548, %r346, 1065353216;
	mov.b32 	%f946, %r548;
	and.b32  	%r347, %r93, -8388608;
	add.s32 	%r549, %r347, -1090519040;
	setp.eq.s32 	%p120, %r549, 0;
	@%p120 bra 	$L__BB1_114;
$L__BB1_113:
	min.u32 	%r348, %r549, 192937984;
	add.s32 	%r349, %r548, %r348;
	mov.b32 	%f533, %r349;
	sub.f32 	%f534, %f533, %f533;
	add.f32 	%f535, %f534, %f533;
	sub.f32 	%f536, %f533, %f535;
	mov.f32 	%f537, 0f3F800000;
	fma.rz.f32 	%f538, %f536, %f537, %f535;
	cvt.rzi.f32.f32 	%f539, %f538;
	sub.f32 	%f946, %f533, %f539;
	sub.s32 	%r549, %r549, %r348;
	mov.b32 	%r548, %f946;
	setp.ne.s32 	%p121, %r549, 0;
	setp.ne.s32 	%p122, %r548, 0;
	and.pred  	%p123, %p121, %p122;
	@%p123 bra 	$L__BB1_113;
$L__BB1_114:
	setp.gt.u32 	%p124, %r93, 2139095039;
	selp.f32 	%f541, 0f7FFFFFFF, 0f4C800000, %p124;
	mul.f32 	%f542, %f946, 0f34000000;
	mul.f32 	%f947, %f541, %f542;
$L__BB1_115:
	abs.f32 	%f543, %f947;
	setp.nan.f32 	%p125, %f543, %f543;
	copysign.f32 	%f544, %f10, %f947;
	selp.f32 	%f545, %f947, %f544, %p125;
	copysign.f32 	%f546, %f112, %f944;
	abs.f32 	%f547, %f944;
	setp.nan.f32 	%p126, %f547, %f547;
	selp.f32 	%f548, %f944, %f546, %p126;
	mul.f32 	%f549, %f545, 0f422E750B;
	fma.rn.f32 	%f140, %f548, 0f42554361, %f549;
	mul.f32 	%f550, %f140, 0f3F22F983;
	cvt.rni.s32.f32 	%r553, %f550;
	cvt.rn.f32.s32 	%f551, %r553;
	fma.rn.f32 	%f552, %f551, 0fBFC90FDA, %f140;
	fma.rn.f32 	%f553, %f551, 0fB3A22168, %f552;
	fma.rn.f32 	%f948, %f551, 0fA7C234C5, %f553;
	abs.f32 	%f142, %f140;
	setp.ltu.f32 	%p127, %f142, 0f47CE4780;
	@%p127 bra 	$L__BB1_123;
	setp.eq.f32 	%p128, %f142, 0f7F800000;
	@%p128 bra 	$L__BB1_122;
	mov.b32 	%r101, %f140;
	mov.b64 	%rd154, 0;
	mov.b32 	%r550, 0;
	mov.u64 	%rd152, __cudart_i2opi_f;
	shl.b32 	%r352, %r101, 8;
	or.b32  	%r353, %r352, -2147483648;
	mov.u64 	%rd153, %rd1;
$L__BB1_118:
	.pragma "nounroll";
	ld.global.nc.u32 	%r351, [%rd152];
	mad.wide.u32 	%rd93, %r351, %r353, %rd154;
	shr.u64 	%rd154, %rd93, 32;
	st.local.u32 	[%rd153], %rd93;
	add.s32 	%r550, %r550, 1;
	add.s64 	%rd153, %rd153, 4;
	add.s64 	%rd152, %rd152, 4;
	setp.ne.s32 	%p129, %r550, 6;
	@%p129 bra 	$L__BB1_118;
	shr.u32 	%r354, %r101, 23;
	st.local.u32 	[%rd1+24], %rd154;
	and.b32  	%r104, %r354, 31;
	and.b32  	%r355, %r354, 224;
	add.s32 	%r356, %r355, -128;
	shr.u32 	%r357, %r356, 5;
	mul.wide.u32 	%rd94, %r357, 4;
	sub.s64 	%rd29, %rd1, %rd94;
	ld.local.u32 	%r551, [%rd29+24];
	ld.local.u32 	%r552, [%rd29+20];
	setp.eq.s32 	%p130, %r104, 0;
	@%p130 bra 	$L__BB1_121;
	shf.l.wrap.b32 	%r551, %r552, %r551, %r104;
	ld.local.u32 	%r358, [%rd29+16];
	shf.l.wrap.b32 	%r552, %r358, %r552, %r104;
$L__BB1_121:
	shr.u32 	%r359, %r551, 30;
	shf.l.wrap.b32 	%r360, %r552, %r551, 2;
	shl.b32 	%r361, %r552, 2;
	shr.u32 	%r362, %r360, 31;
	add.s32 	%r363, %r362, %r359;
	neg.s32 	%r364, %r363;
	setp.lt.s32 	%p131, %r101, 0;
	selp.b32 	%r553, %r364, %r363, %p131;
	xor.b32  	%r365, %r360, %r101;
	shr.s32 	%r366, %r360, 31;
	xor.b32  	%r367, %r366, %r360;
	xor.b32  	%r368, %r366, %r361;
	cvt.u64.u32 	%rd95, %r367;
	shl.b64 	%rd96, %rd95, 32;
	cvt.u64.u32 	%rd97, %r368;
	or.b64  	%rd98, %rd96, %rd97;
	cvt.rn.f64.s64 	%fd28, %rd98;
	mul.f64 	%fd29, %fd28, 0d3BF921FB54442D19;
	cvt.rn.f32.f64 	%f554, %fd29;
	neg.f32 	%f555, %f554;
	setp.lt.s32 	%p132, %r365, 0;
	selp.f32 	%f948, %f555, %f554, %p132;
	bra.uni 	$L__BB1_123;
$L__BB1_122:
	mov.f32 	%f556, 0f00000000;
	mul.rn.f32 	%f948, %f140, %f556;
	mov.b32 	%r553, 0;
$L__BB1_123:
	setp.lt.f32 	%p133, %f958, 0f41000000;
	mul.rn.f32 	%f557, %f948, %f948;
	and.b32  	%r370, %r553, 1;
	setp.eq.b32 	%p134, %r370, 1;
	selp.f32 	%f558, 0f3F800000, %f948, %p134;
	fma.rn.f32 	%f559, %f557, %f558, 0f00000000;
	fma.rn.f32 	%f560, %f557, 0f37CBAC00, 0fBAB607ED;
	selp.f32 	%f561, %f560, 0fB94D4153, %p134;
	selp.f32 	%f562, 0f3D2AAABB, 0f3C0885E4, %p134;
	fma.rn.f32 	%f563, %f561, %f557, %f562;
	selp.f32 	%f564, 0fBEFFFFFF, 0fBE2AAAA8, %p134;
	fma.rn.f32 	%f565, %f563, %f557, %f564;
	fma.rn.f32 	%f566, %f565, %f559, %f558;
	and.b32  	%r371, %r553, 2;
	setp.eq.s32 	%p135, %r371, 0;
	mov.f32 	%f567, 0f00000000;
	sub.f32 	%f568, %f567, %f566;
	selp.f32 	%f569, %f566, %f568, %p135;
	mul.f32 	%f570, %f569, 0f4402C000;
	cvt.f64.f32 	%fd30, %f570;
	mul.f64 	%fd31, %fd30, 0d402EA5A708EDE54B;
	cvt.rmi.f64.f64 	%fd32, %fd31;
	sub.f64 	%fd33, %fd31, %fd32;
	cvt.rn.f32.f64 	%f571, %fd33;
	mul.f64 	%fd34, %fd30, 0d40314236E2EB1C43;
	cvt.rmi.f64.f64 	%fd35, %fd34;
	sub.f64 	%fd36, %fd34, %fd35;
	cvt.rn.f32.f64 	%f572, %fd36;
	sub.f32 	%f573, %f116, %f571;
	sub.f32 	%f574, %f41, %f572;
	mul.f32 	%f575, %f574, %f574;
	fma.rn.f32 	%f576, %f573, %f573, %f575;
	min.f32 	%f146, %f111, %f576;
	mov.f32 	%f951, %f958;
	@%p133 bra 	$L__BB1_135;
	setp.gtu.f32 	%p136, %f958, 0f4C800000;
	@%p136 bra 	$L__BB1_131;
	mov.f32 	%f577, 0f41000000;
	div.approx.f32 	%f578, %f958, %f577;
	cvt.rzi.f32.f32 	%f949, %f578;
	fma.rn.f32 	%f148, %f949, 0fC1000000, %f958;
	mov.b32 	%r113, %f148;
	setp.lt.u32 	%p137, %r113, 1090519040;
	@%p137 bra 	$L__BB1_130;
	setp.gt.u32 	%p138, %r113, -2147483648;
	@%p138 bra 	$L__BB1_129;
	add.f32 	%f949, %f949, 0f3F800000;
	setp.ltu.f32 	%p139, %f148, 0f41800000;
	@%p139 bra 	$L__BB1_130;
	add.f32 	%f579, %f949, 0f3F800000;
	fma.rn.f32 	%f580, 0f41000000, 0fC0400000, %f148;
	setp.ge.f32 	%p140, %f580, 0f00000000;
	add.f32 	%f581, %f579, 0f3F800000;
	selp.f32 	%f949, %f581, %f579, %p140;
	bra.uni 	$L__BB1_130;
$L__BB1_129:
	add.f32 	%f582, %f949, 0fBF800000;
	setp.lt.f32 	%p141, %f148, 0fC1000000;
	add.f32 	%f583, %f582, 0fBF800000;
	selp.f32 	%f949, %f583, %f582, %p141;
$L__BB1_130:
	fma.rn.f32 	%f951, %f949, 0fC1000000, %f958;
	bra.uni 	$L__BB1_135;
$L__BB1_131:
	mov.b32 	%f950, %r562;
	setp.eq.s32 	%p142, %r563, 0;
	@%p142 bra 	$L__BB1_134;
	mov.u32 	%r554, %r562;
	mov.u32 	%r555, %r563;
$L__BB1_133:
	min.u32 	%r372, %r555, 192937984;
	add.s32 	%r373, %r554, %r372;
	mov.b32 	%f584, %r373;
	sub.f32 	%f585, %f584, %f584;
	add.f32 	%f586, %f585, %f584;
	sub.f32 	%f587, %f584, %f586;
	mov.f32 	%f588, 0f3F800000;
	fma.rz.f32 	%f589, %f587, %f588, %f586;
	cvt.rzi.f32.f32 	%f590, %f589;
	sub.f32 	%f950, %f584, %f590;
	sub.s32 	%r555, %r555, %r372;
	mov.b32 	%r554, %f950;
	setp.ne.s32 	%p143, %r555, 0;
	setp.ne.s32 	%p144, %r554, 0;
	and.pred  	%p145, %p143, %p144;
	@%p145 bra 	$L__BB1_133;
$L__BB1_134:
	mul.f32 	%f592, %f950, 0f34000000;
	mul.f32 	%f951, %f115, %f592;
$L__BB1_135:
	setp.lt.f32 	%p146, %f975, 0f41000000;
	mov.f32 	%f954, %f975;
	@%p146 bra 	$L__BB1_146;
	setp.gtu.f32 	%p147, %f975, 0f4C800000;
	@%p147 bra 	$L__BB1_143;
	mov.f32 	%f593, 0f41000000;
	div.approx.f32 	%f594, %f975, %f593;
	cvt.rzi.f32.f32 	%f952, %f594;
	fma.rn.f32 	%f160, %f952, 0fC1000000, %f975;
	mov.b32 	%r118, %f160;
	setp.lt.u32 	%p148, %r118, 1090519040;
	@%p148 bra 	$L__BB1_142;
	setp.gt.u32 	%p149, %r118, -2147483648;
	@%p149 bra 	$L__BB1_141;
	add.f32 	%f952, %f952, 0f3F800000;
	setp.ltu.f32 	%p150, %f160, 0f41800000;
	@%p150 bra 	$L__BB1_142;
	add.f32 	%f595, %f952, 0f3F800000;
	fma.rn.f32 	%f596, 0f41000000, 0fC0400000, %f160;
	setp.ge.f32 	%p151, %f596, 0f00000000;
	add.f32 	%f597, %f595, 0f3F800000;
	selp.f32 	%f952, %f597, %f595, %p151;
	bra.uni 	$L__BB1_142;
$L__BB1_141:
	add.f32 	%f598, %f952, 0fBF800000;
	setp.lt.f32 	%p152, %f160, 0fC1000000;
	add.f32 	%f599, %f598, 0fBF800000;
	selp.f32 	%f952, %f599, %f598, %p152;
$L__BB1_142:
	fma.rn.f32 	%f954, %f952, 0fC1000000, %f975;
	bra.uni 	$L__BB1_146;
$L__BB1_143:
	mov.b32 	%r119, %f975;
	and.b32  	%r374, %r119, 8388607;
	or.b32  	%r556, %r374, 1065353216;
	mov.b32 	%f953, %r556;
	and.b32  	%r375, %r119, -8388608;
	add.s32 	%r557, %r375, -1090519040;
	setp.eq.s32 	%p153, %r557, 0;
	@%p153 bra 	$L__BB1_145;
$L__BB1_144:
	min.u32 	%r376, %r557, 192937984;
	add.s32 	%r377, %r556, %r376;
	mov.b32 	%f600, %r377;
	sub.f32 	%f601, %f600, %f600;
	add.f32 	%f602, %f601, %f600;
	sub.f32 	%f603, %f600, %f602;
	mov.f32 	%f604, 0f3F800000;
	fma.rz.f32 	%f605, %f603, %f604, %f602;
	cvt.rzi.f32.f32 	%f606, %f605;
	sub.f32 	%f953, %f600, %f606;
	sub.s32 	%r557, %r557, %r376;
	mov.b32 	%r556, %f953;
	setp.ne.s32 	%p154, %r557, 0;
	setp.ne.s32 	%p155, %r556, 0;
	and.pred  	%p156, %p154, %p155;
	@%p156 bra 	$L__BB1_144;
$L__BB1_145:
	setp.gt.u32 	%p157, %r119, 2139095039;
	selp.f32 	%f608, 0f7FFFFFFF, 0f4C800000, %p157;
	mul.f32 	%f609, %f953, 0f34000000;
	mul.f32 	%f954, %f608, %f609;
$L__BB1_146:
	abs.f32 	%f610, %f954;
	setp.nan.f32 	%p158, %f610, %f610;
	abs.f32 	%f611, %f954;
	selp.f32 	%f612, %f954, %f611, %p158;
	copysign.f32 	%f613, %f112, %f951;
	abs.f32 	%f614, %f951;
	setp.nan.f32 	%p159, %f614, %f614;
	selp.f32 	%f615, %f951, %f613, %p159;
	mul.f32 	%f616, %f612, 0f422E750B;
	fma.rn.f32 	%f171, %f615, 0f42554361, %f616;
	mul.f32 	%f617, %f171, 0f3F22F983;
	cvt.rni.s32.f32 	%r561, %f617;
	cvt.rn.f32.s32 	%f618, %r561;
	fma.rn.f32 	%f619, %f618, 0fBFC90FDA, %f171;
	fma.rn.f32 	%f620, %f618, 0fB3A22168, %f619;
	fma.rn.f32 	%f955, %f618, 0fA7C234C5, %f620;
	abs.f32 	%f173, %f171;
	setp.ltu.f32 	%p160, %f173, 0f47CE4780;
	@%p160 bra 	$L__BB1_154;
	setp.eq.f32 	%p161, %f173, 0f7F800000;
	@%p161 bra 	$L__BB1_153;
	mov.b32 	%r127, %f171;
	mov.b64 	%rd157, 0;
	mov.b32 	%r558, 0;
	mov.u64 	%rd155, __cudart_i2opi_f;
	shl.b32 	%r380, %r127, 8;
	or.b32  	%r381, %r380, -2147483648;
	mov.u64 	%rd156, %rd1;
$L__BB1_149:
	.pragma "nounroll";
	ld.global.nc.u32 	%r379, [%rd155];
	mad.wide.u32 	%rd101, %r379, %r381, %rd157;
	shr.u64 	%rd157, %rd101, 32;
	st.local.u32 	[%rd156], %rd101;
	add.s32 	%r558, %r558, 1;
	add.s64 	%rd156, %rd156, 4;
	add.s64 	%rd155, %rd155, 4;
	setp.ne.s32 	%p162, %r558, 6;
	@%p162 bra 	$L__BB1_149;
	shr.u32 	%r382, %r127, 23;
	st.local.u32 	[%rd1+24], %rd157;
	and.b32  	%r130, %r382, 31;
	and.b32  	%r383, %r382, 224;
	add.s32 	%r384, %r383, -128;
	shr.u32 	%r385, %r384, 5;
	mul.wide.u32 	%rd102, %r385, 4;
	sub.s64 	%rd36, %rd1, %rd102;
	ld.local.u32 	%r559, [%rd36+24];
	ld.local.u32 	%r560, [%rd36+20];
	setp.eq.s32 	%p163, %r130, 0;
	@%p163 bra 	$L__BB1_152;
	shf.l.wrap.b32 	%r559, %r560, %r559, %r130;
	ld.local.u32 	%r386, [%rd36+16];
	shf.l.wrap.b32 	%r560, %r386, %r560, %r130;
$L__BB1_152:
	shr.u32 	%r387, %r559, 30;
	shf.l.wrap.b32 	%r388, %r560, %r559, 2;
	shl.b32 	%r389, %r560, 2;
	shr.u32 	%r390, %r388, 31;
	add.s32 	%r391, %r390, %r387;
	neg.s32 	%r392, %r391;
	setp.lt.s32 	%p164, %r127, 0;
	selp.b32 	%r561, %r392, %r391, %p164;
	xor.b32  	%r393, %r388, %r127;
	shr.s32 	%r394, %r388, 31;
	xor.b32  	%r395, %r394, %r388;
	xor.b32  	%r396, %r394, %r389;
	cvt.u64.u32 	%rd103, %r395;
	shl.b64 	%rd104, %rd103, 32;
	cvt.u64.u32 	%rd105, %r396;
	or.b64  	%rd106, %rd104, %rd105;
	cvt.rn.f64.s64 	%fd37, %rd106;
	mul.f64 	%fd38, %fd37, 0d3BF921FB54442D19;
	cvt.rn.f32.f64 	%f621, %fd38;
	neg.f32 	%f622, %f621;
	setp.lt.s32 	%p165, %r393, 0;
	selp.f32 	%f955, %f622, %f621, %p165;
	bra.uni 	$L__BB1_154;
$L__BB1_153:
	mov.f32 	%f623, 0f00000000;
	mul.rn.f32 	%f955, %f171, %f623;
	mov.b32 	%r561, 0;
$L__BB1_154:
	setp.lt.f32 	%p166, %f958, 0f41000000;
	mul.rn.f32 	%f624, %f955, %f955;
	and.b32  	%r398, %r561, 1;
	setp.eq.b32 	%p167, %r398, 1;
	selp.f32 	%f625, 0f3F800000, %f955, %p167;
	fma.rn.f32 	%f626, %f624, %f625, 0f00000000;
	fma.rn.f32 	%f627, %f624, 0f37CBAC00, 0fBAB607ED;
	selp.f32 	%f628, %f627, 0fB94D4153, %p167;
	selp.f32 	%f629, 0f3D2AAABB, 0f3C0885E4, %p167;
	fma.rn.f32 	%f630, %f628, %f624, %f629;
	selp.f32 	%f631, 0fBEFFFFFF, 0fBE2AAAA8, %p167;
	fma.rn.f32 	%f632, %f630, %f624, %f631;
	fma.rn.f32 	%f633, %f632, %f626, %f625;
	and.b32  	%r399, %r561, 2;
	setp.eq.s32 	%p168, %r399, 0;
	mov.f32 	%f634, 0f00000000;
	sub.f32 	%f635, %f634, %f633;
	selp.f32 	%f636, %f633, %f635, %p168;
	mul.f32 	%f637, %f636, 0f4402C000;
	cvt.f64.f32 	%fd39, %f637;
	mul.f64 	%fd40, %fd39, 0d402EA5A708EDE54B;
	cvt.rmi.f64.f64 	%fd41, %fd40;
	sub.f64 	%fd42, %fd40, %fd41;
	cvt.rn.f32.f64 	%f638, %fd42;
	mul.f64 	%fd43, %fd39, 0d40314236E2EB1C43;
	cvt.rmi.f64.f64 	%fd44, %fd43;
	sub.f64 	%fd45, %fd43, %fd44;
	cvt.rn.f32.f64 	%f639, %fd45;
	sub.f32 	%f640, %f116, %f638;
	sub.f32 	%f641, %f75, %f639;
	mul.f32 	%f642, %f641, %f641;
	fma.rn.f32 	%f643, %f640, %f640, %f642;
	min.f32 	%f177, %f146, %f643;
	@%p166 bra 	$L__BB1_165;
	setp.gtu.f32 	%p169, %f958, 0f4C800000;
	@%p169 bra 	$L__BB1_162;
	mov.f32 	%f644, 0f41000000;
	div.approx.f32 	%f645, %f958, %f644;
	cvt.rzi.f32.f32 	%f956, %f645;
	fma.rn.f32 	%f179, %f956, 0fC1000000, %f958;
	mov.b32 	%r139, %f179;
	setp.lt.u32 	%p170, %r139, 1090519040;
	@%p170 bra 	$L__BB1_161;
	setp.gt.u32 	%p171, %r139, -2147483648;
	@%p171 bra 	$L__BB1_160;
	add.f32 	%f956, %f956, 0f3F800000;
	setp.ltu.f32 	%p172, %f179, 0f41800000;
	@%p172 bra 	$L__BB1_161;
	add.f32 	%f646, %f956, 0f3F800000;
	fma.rn.f32 	%f647, 0f41000000, 0fC0400000, %f179;
	setp.ge.f32 	%p173, %f647, 0f00000000;
	add.f32 	%f648, %f646, 0f3F800000;
	selp.f32 	%f956, %f648, %f646, %p173;
	bra.uni 	$L__BB1_161;
$L__BB1_160:
	add.f32 	%f649, %f956, 0fBF800000;
	setp.lt.f32 	%p174, %f179, 0fC1000000;
	add.f32 	%f650, %f649, 0fBF800000;
	selp.f32 	%f956, %f650, %f649, %p174;
$L__BB1_161:
	fma.rn.f32 	%f958, %f956, 0fC1000000, %f958;
	bra.uni 	$L__BB1_165;
$L__BB1_162:
	mov.b32 	%f957, %r562;
	setp.eq.s32 	%p175, %r563, 0;
	@%p175 bra 	$L__BB1_164;
$L__BB1_163:
	min.u32 	%r400, %r563, 192937984;
	add.s32 	%r401, %r562, %r400;
	mov.b32 	%f651, %r401;
	sub.f32 	%f652, %f651, %f651;
	add.f32 	%f653, %f652, %f651;
	sub.f32 	%f654, %f651, %f653;
	mov.f32 	%f655, 0f3F800000;
	fma.rz.f32 	%f656, %f654, %f655, %f653;
	cvt.rzi.f32.f32 	%f657, %f656;
	sub.f32 	%f957, %f651, %f657;
	sub.s32 	%r563, %r563, %r400;
	mov.b32 	%r562, %f957;
	setp.ne.s32 	%p176, %r563, 0;
	setp.ne.s32 	%p177, %r562, 0;
	and.pred  	%p178, %p176, %p177;
	@%p178 bra 	$L__BB1_163;
$L__BB1_164:
	mul.f32 	%f659, %f957, 0f34000000;
	mul.f32 	%f958, %f115, %f659;
$L__BB1_165:
	setp.lt.f32 	%p179, %f982, 0f41000000;
	abs.f32 	%f660, %f958;
	setp.nan.f32 	%p180, %f660, %f660;
	copysign.f32 	%f661, %f112, %f958;
	selp.f32 	%f190, %f958, %f661, %p180;
	mov.f32 	%f961, %f982;
	@%p179 bra 	$L__BB1_176;
	setp.gtu.f32 	%p181, %f982, 0f4C800000;
	@%p181 bra 	$L__BB1_173;
	mov.f32 	%f662, 0f41000000;
	div.approx.f32 	%f663, %f982, %f662;
	cvt.rzi.f32.f32 	%f959, %f663;
	fma.rn.f32 	%f192, %f959, 0fC1000000, %f982;
	mov.b32 	%r144, %f192;
	setp.lt.u32 	%p182, %r144, 1090519040;
	@%p182 bra 	$L__BB1_172;
	setp.gt.u32 	%p183, %r144, -2147483648;
	@%p183 bra 	$L__BB1_171;
	add.f32 	%f959, %f959, 0f3F800000;
	setp.ltu.f32 	%p184, %f192, 0f41800000;
	@%p184 bra 	$L__BB1_172;
	add.f32 	%f664, %f959, 0f3F800000;
	fma.rn.f32 	%f665, 0f41000000, 0fC0400000, %f192;
	setp.ge.f32 	%p185, %f665, 0f00000000;
	add.f32 	%f666, %f664, 0f3F800000;
	selp.f32 	%f959, %f666, %f664, %p185;
	bra.uni 	$L__BB1_172;
$L__BB1_171:
	add.f32 	%f667, %f959, 0fBF800000;
	setp.lt.f32 	%p186, %f192, 0fC1000000;
	add.f32 	%f668, %f667, 0fBF800000;
	selp.f32 	%f959, %f668, %f667, %p186;
$L__BB1_172:
	fma.rn.f32 	%f961, %f959, 0fC1000000, %f982;
	bra.uni 	$L__BB1_176;
$L__BB1_173:
	mov.b32 	%r145, %f982;
	and.b32  	%r402, %r145, 8388607;
	or.b32  	%r564, %r402, 1065353216;
	mov.b32 	%f960, %r564;
	and.b32  	%r403, %r145, -8388608;
	add.s32 	%r565, %r403, -1090519040;
	setp.eq.s32 	%p187, %r565, 0;
	@%p187 bra 	$L__BB1_175;
$L__BB1_174:
	min.u32 	%r404, %r565, 192937984;
	add.s32 	%r405, %r564, %r404;
	mov.b32 	%f669, %r405;
	sub.f32 	%f670, %f669, %f669;
	add.f32 	%f671, %f670, %f669;
	sub.f32 	%f672, %f669, %f671;
	mov.f32 	%f673, 0f3F800000;
	fma.rz.f32 	%f674, %f672, %f673, %f671;
	cvt.rzi.f32.f32 	%f675, %f674;
	sub.f32 	%f960, %f669, %f675;
	sub.s32 	%r565, %r565, %r404;
	mov.b32 	%r564, %f960;
	setp.ne.s32 	%p188, %r565, 0;
	setp.ne.s32 	%p189, %r564, 0;
	and.pred  	%p190, %p188, %p189;
	@%p190 bra 	$L__BB1_174;
$L__BB1_175:
	setp.gt.u32 	%p191, %r145, 2139095039;
	selp.f32 	%f677, 0f7FFFFFFF, 0f4C800000, %p191;
	mul.f32 	%f678, %f960, 0f34000000;
	mul.f32 	%f961, %f677, %f678;
$L__BB1_176:
	abs.f32 	%f679, %f961;
	setp.nan.f32 	%p192, %f679, %f679;
	abs.f32 	%f680, %f961;
	selp.f32 	%f681, %f961, %f680, %p192;
	mul.f32 	%f682, %f681, 0f422E750B;
	fma.rn.f32 	%f203, %f190, 0f42554361, %f682;
	mul.f32 	%f683, %f203, 0f3F22F983;
	cvt.rni.s32.f32 	%r569, %f683;
	cvt.rn.f32.s32 	%f684, %r569;
	fma.rn.f32 	%f685, %f684, 0fBFC90FDA, %f203;
	fma.rn.f32 	%f686, %f684, 0fB3A22168, %f685;
	fma.rn.f32 	%f962, %f684, 0fA7C234C5, %f686;
	abs.f32 	%f205, %f203;
	setp.ltu.f32 	%p193, %f205, 0f47CE4780;
	@%p193 bra 	$L__BB1_184;
	setp.eq.f32 	%p194, %f205, 0f7F800000;
	@%p194 bra 	$L__BB1_183;
	mov.b32 	%r153, %f203;
	shl.b32 	%r407, %r153, 8;
	or.b32  	%r154, %r407, -2147483648;
	mov.b64 	%rd160, 0;
	mov.b32 	%r566, 0;
	mov.u64 	%rd158, __cudart_i2opi_f;
	mov.u64 	%rd159, %rd1;
$L__BB1_179:
	.pragma "nounroll";
	ld.global.nc.u32 	%r408, [%rd158];
	mad.wide.u32 	%rd109, %r408, %r154, %rd160;
	shr.u64 	%rd160, %rd109, 32;
	st.local.u32 	[%rd159], %rd109;
	add.s32 	%r566, %r566, 1;
	add.s64 	%rd159, %rd159, 4;
	add.s64 	%rd158, %rd158, 4;
	setp.ne.s32 	%p195, %r566, 6;
	@%p195 bra 	$L__BB1_179;
	shr.u32 	%r409, %r153, 23;
	st.local.u32 	[%rd1+24], %rd160;
	and.b32  	%r157, %r409, 31;
	and.b32  	%r410, %r409, 224;
	add.s32 	%r411, %r410, -128;
	shr.u32 	%r412, %r411, 5;
	mul.wide.u32 	%rd110, %r412, 4;
	sub.s64 	%rd43, %rd1, %rd110;
	ld.local.u32 	%r567, [%rd43+24];
	ld.local.u32 	%r568, [%rd43+20];
	setp.eq.s32 	%p196, %r157, 0;
	@%p196 bra 	$L__BB1_182;
	shf.l.wrap.b32 	%r567, %r568, %r567, %r157;
	ld.local.u32 	%r413, [%rd43+16];
	shf.l.wrap.b32 	%r568, %r413, %r568, %r157;
$L__BB1_182:
	shr.u32 	%r414, %r567, 30;
	shf.l.wrap.b32 	%r415, %r568, %r567, 2;
	shl.b32 	%r416, %r568, 2;
	shr.u32 	%r417, %r415, 31;
	add.s32 	%r418, %r417, %r414;
	neg.s32 	%r419, %r418;
	setp.lt.s32 	%p197, %r153, 0;
	selp.b32 	%r569, %r419, %r418, %p197;
	xor.b32  	%r420, %r415, %r153;
	shr.s32 	%r421, %r415, 31;
	xor.b32  	%r422, %r421, %r415;
	xor.b32  	%r423, %r421, %r416;
	cvt.u64.u32 	%rd111, %r422;
	shl.b64 	%rd112, %rd111, 32;
	cvt.u64.u32 	%rd113, %r423;
	or.b64  	%rd114, %rd112, %rd113;
	cvt.rn.f64.s64 	%fd46, %rd114;
	mul.f64 	%fd47, %fd46, 0d3BF921FB54442D19;
	cvt.rn.f32.f64 	%f687, %fd47;
	neg.f32 	%f688, %f687;
	setp.lt.s32 	%p198, %r420, 0;
	selp.f32 	%f962, %f688, %f687, %p198;
	bra.uni 	$L__BB1_184;
$L__BB1_183:
	mov.f32 	%f689, 0f00000000;
	mul.rn.f32 	%f962, %f203, %f689;
	mov.b32 	%r569, 0;
$L__BB1_184:
	mul.rn.f32 	%f690, %f962, %f962;
	and.b32  	%r425, %r569, 1;
	setp.eq.b32 	%p199, %r425, 1;
	selp.f32 	%f691, 0f3F800000, %f962, %p199;
	fma.rn.f32 	%f692, %f690, %f691, 0f00000000;
	fma.rn.f32 	%f693, %f690, 0f37CBAC00, 0fBAB607ED;
	selp.f32 	%f694, %f693, 0fB94D4153, %p199;
	selp.f32 	%f695, 0f3D2AAABB, 0f3C0885E4, %p199;
	fma.rn.f32 	%f696, %f694, %f690, %f695;
	selp.f32 	%f697, 0fBEFFFFFF, 0fBE2AAAA8, %p199;
	fma.rn.f32 	%f698, %f696, %f690, %f697;
	fma.rn.f32 	%f699, %f698, %f692, %f691;
	and.b32  	%r426, %r569, 2;
	setp.eq.s32 	%p200, %r426, 0;
	mov.f32 	%f700, 0f00000000;
	sub.f32 	%f701, %f700, %f699;
	selp.f32 	%f702, %f699, %f701, %p200;
	mul.f32 	%f703, %f702, 0f4402C000;
	cvt.f64.f32 	%fd48, %f703;
	mul.f64 	%fd49, %fd48, 0d402EA5A708EDE54B;
	cvt.rmi.f64.f64 	%fd50, %fd49;
	sub.f64 	%fd51, %fd49, %fd50;
	cvt.rn.f32.f64 	%f704, %fd51;
	mul.f64 	%fd52, %fd48, 0d40314236E2EB1C43;
	cvt.rmi.f64.f64 	%fd53, %fd52;
	sub.f64 	%fd54, %fd52, %fd53;
	cvt.rn.f32.f64 	%f705, %fd54;
	sub.f32 	%f706, %f116, %f704;
	sub.f32 	%f707, %f110, %f705;
	mul.f32 	%f708, %f707, %f707;
	fma.rn.f32 	%f709, %f706, %f706, %f708;
	min.f32 	%f209, %f177, %f709;
	add.f32 	%f210, %f3, 0f3F800000;
	abs.f32 	%f979, %f210;
	setp.lt.f32 	%p201, %f979, 0f41000000;
	mov.b32 	%r427, %f979;
	and.b32  	%r428, %r427, 8388607;
	or.b32  	%r586, %r428, 1065353216;
	mov.b32 	%f978, %r586;
	and.b32  	%r429, %r427, -8388608;
	add.s32 	%r587, %r429, -1090519040;
	setp.gt.u32 	%p202, %r427, 2139095039;
	selp.f32 	%f213, 0f7FFFFFFF, 0f4C800000, %p202;
	sub.f32 	%f214, %f1, %f210;
	mov.f32 	%f965, %f979;
	@%p201 bra 	$L__BB1_196;
	setp.gtu.f32 	%p203, %f979, 0f4C800000;
	@%p203 bra 	$L__BB1_192;
	mov.f32 	%f710, 0f41000000;
	div.approx.f32 	%f711, %f979, %f710;
	cvt.rzi.f32.f32 	%f963, %f711;
	fma.rn.f32 	%f216, %f963, 0fC1000000, %f979;
	mov.b32 	%r168, %f216;
	setp.lt.u32 	%p204, %r168, 1090519040;
	@%p204 bra 	$L__BB1_191;
	setp.gt.u32 	%p205, %r168, -2147483648;
	@%p205 bra 	$L__BB1_190;
	add.f32 	%f963, %f963, 0f3F800000;
	setp.ltu.f32 	%p206, %f216, 0f41800000;
	@%p206 bra 	$L__BB1_191;
	add.f32 	%f712, %f963, 0f3F800000;
	fma.rn.f32 	%f713, 0f41000000, 0fC0400000, %f216;
	setp.ge.f32 	%p207, %f713, 0f00000000;
	add.f32 	%f714, %f712, 0f3F800000;
	selp.f32 	%f963, %f714, %f712, %p207;
	bra.uni 	$L__BB1_191;
$L__BB1_190:
	add.f32 	%f715, %f963, 0fBF800000;
	setp.lt.f32 	%p208, %f216, 0fC1000000;
	add.f32 	%f716, %f715, 0fBF800000;
	selp.f32 	%f963, %f716, %f715, %p208;
$L__BB1_191:
	fma.rn.f32 	%f965, %f963, 0fC1000000, %f979;
	bra.uni 	$L__BB1_196;
$L__BB1_192:
	setp.eq.s32 	%p209, %r587, 0;
	mov.f32 	%f964, %f978;
	@%p209 bra 	$L__BB1_195;
	mov.u32 	%r570, %r586;
	mov.u32 	%r571, %r587;
$L__BB1_194:
	min.u32 	%r430, %r571, 192937984;
	add.s32 	%r431, %r570, %r430;
	mov.b32 	%f717, %r431;
	sub.f32 	%f718, %f717, %f717;
	add.f32 	%f719, %f718, %f717;
	sub.f32 	%f720, %f717, %f719;
	mov.f32 	%f721, 0f3F800000;
	fma.rz.f32 	%f722, %f720, %f721, %f719;
	cvt.rzi.f32.f32 	%f723, %f722;
	sub.f32 	%f964, %f717, %f723;
	sub.s32 	%r571, %r571, %r430;
	mov.b32 	%r570, %f964;
	setp.ne.s32 	%p210, %r571, 0;
	setp.ne.s32 	%p211, %r570, 0;
	and.pred  	%p212, %p210, %p211;
	@%p212 bra 	$L__BB1_194;
$L__BB1_195:
	mul.f32 	%f725, %f964, 0f34000000;
	mul.f32 	%f965, %f213, %f725;
$L__BB1_196:
	setp.lt.f32 	%p213, %f968, 0f41000000;
	@%p213 bra 	$L__BB1_207;
	setp.gtu.f32 	%p214, %f968, 0f4C800000;
	@%p214 bra 	$L__BB1_204;
	mov.f32 	%f726, 0f41000000;
	div.approx.f32 	%f727, %f968, %f726;
	cvt.rzi.f32.f32 	%f966, %f727;
	fma.rn.f32 	%f227, %f966, 0fC1000000, %f968;
	mov.b32 	%r173, %f227;
	setp.lt.u32 	%p215, %r173, 1090519040;
	@%p215 bra 	$L__BB1_203;
	setp.gt.u32 	%p216, %r173, -2147483648;
	@%p216 bra 	$L__BB1_202;
	add.f32 	%f966, %f966, 0f3F800000;
	setp.ltu.f32 	%p217, %f227, 0f41800000;
	@%p217 bra 	$L__BB1_203;
	add.f32 	%f728, %f966, 0f3F800000;
	fma.rn.f32 	%f729, 0f41000000, 0fC0400000, %f227;
	setp.ge.f32 	%p218, %f729, 0f00000000;
	add.f32 	%f730, %f728, 0f3F800000;
	selp.f32 	%f966, %f730, %f728, %p218;
	bra.uni 	$L__BB1_203;
$L__BB1_202:
	add.f32 	%f731, %f966, 0fBF800000;
	setp.lt.f32 	%p219, %f227, 0fC1000000;
	add.f32 	%f732, %f731, 0fBF800000;
	selp.f32 	%f966, %f732, %f731, %p219;
$L__BB1_203:
	fma.rn.f32 	%f968, %f966, 0fC1000000, %f968;
	bra.uni 	$L__BB1_207;
$L__BB1_204:
	mov.b32 	%r174, %f968;
	and.b32  	%r432, %r174, 8388607;
	or.b32  	%r572, %r432, 1065353216;
	mov.b32 	%f967, %r572;
	and.b32  	%r433, %r174, -8388608;
	add.s32 	%r573, %r433, -1090519040;
	setp.eq.s32 	%p220, %r573, 0;
	@%p220 bra 	$L__BB1_206;
$L__BB1_205:
	min.u32 	%r434, %r573, 192937984;
	add.s32 	%r435, %r572, %r434;
	mov.b32 	%f733, %r435;
	sub.f32 	%f734, %f733, %f733;
	add.f32 	%f735, %f734, %f733;
	sub.f32 	%f736, %f733, %f735;
	mov.f32 	%f737, 0f3F800000;
	fma.rz.f32 	%f738, %f736, %f737, %f735;
	cvt.rzi.f32.f32 	%f739, %f738;
	sub.f32 	%f967, %f733, %f739;
	sub.s32 	%r573, %r573, %r434;
	mov.b32 	%r572, %f967;
	setp.ne.s32 	%p221, %r573, 0;
	setp.ne.s32 	%p222, %r572, 0;
	and.pred  	%p223, %p221, %p222;
	@%p223 bra 	$L__BB1_205;
$L__BB1_206:
	setp.gt.u32 	%p224, %r174, 2139095039;
	selp.f32 	%f741, 0f7FFFFFFF, 0f4C800000, %p224;
	mul.f32 	%f742, %f967, 0f34000000;
	mul.f32 	%f968, %f741, %f742;
$L__BB1_207:
	abs.f32 	%f743, %f968;
	setp.nan.f32 	%p225, %f743, %f743;
	copysign.f32 	%f744, %f10, %f968;
	selp.f32 	%f745, %f968, %f744, %p225;
	copysign.f32 	%f746, %f210, %f965;
	abs.f32 	%f747, %f965;
	setp.nan.f32 	%p226, %f747, %f747;
	selp.f32 	%f748, %f965, %f746, %p226;
	mul.f32 	%f749, %f745, 0f422E750B;
	fma.rn.f32 	%f238, %f748, 0f42554361, %f749;
	mul.f32 	%f750, %f238, 0f3F22F983;
	cvt.rni.s32.f32 	%r577, %f750;
	cvt.rn.f32.s32 	%f751, %r577;
	fma.rn.f32 	%f752, %f751, 0fBFC90FDA, %f238;
	fma.rn.f32 	%f753, %f751, 0fB3A22168, %f752;
	fma.rn.f32 	%f969, %f751, 0fA7C234C5, %f753;
	abs.f32 	%f240, %f238;
	setp.ltu.f32 	%p227, %f240, 0f47CE4780;
	@%p227 bra 	$L__BB1_215;
	setp.eq.f32 	%p228, %f240, 0f7F800000;
	@%p228 bra 	$L__BB1_214;
	mov.b32 	%r182, %f238;
	shl.b32 	%r437, %r182, 8;
	or.b32  	%r183, %r437, -2147483648;
	mov.b64 	%rd163, 0;
	mov.b32 	%r574, 0;
	mov.u64 	%rd161, __cudart_i2opi_f;
	mov.u64 	%rd162, %rd1;
$L__BB1_210:
	.pragma "nounroll";
	ld.global.nc.u32 	%r438, [%rd161];
	mad.wide.u32 	%rd117, %r438, %r183, %rd163;
	shr.u64 	%rd163, %rd117, 32;
	st.local.u32 	[%rd162], %rd117;
	add.s32 	%r574, %r574, 1;
	add.s64 	%rd162, %rd162, 4;
	add.s64 	%rd161, %rd161, 4;
	setp.ne.s32 	%p229, %r574, 6;
	@%p229 bra 	$L__BB1_210;
	shr.u32 	%r439, %r182, 23;
	st.local.u32 	[%rd1+24], %rd163;
	and.b32  	%r186, %r439, 31;
	and.b32  	%r440, %r439, 224;
	add.s32 	%r441, %r440, -128;
	shr.u32 	%r442, %r441, 5;
	mul.wide.u32 	%rd118, %r442, 4;
	sub.s64 	%rd50, %rd1, %rd118;
	ld.local.u32 	%r575, [%rd50+24];
	ld.local.u32 	%r576, [%rd50+20];
	setp.eq.s32 	%p230, %r186, 0;
	@%p230 bra 	$L__BB1_213;
	shf.l.wrap.b32 	%r575, %r576, %r575, %r186;
	ld.local.u32 	%r443, [%rd50+16];
	shf.l.wrap.b32 	%r576, %r443, %r576, %r186;
$L__BB1_213:
	shr.u32 	%r444, %r575, 30;
	shf.l.wrap.b32 	%r445, %r576, %r575, 2;
	shl.b32 	%r446, %r576, 2;
	shr.u32 	%r447, %r445, 31;
	add.s32 	%r448, %r447, %r444;
	neg.s32 	%r449, %r448;
	setp.lt.s32 	%p231, %r182, 0;
	selp.b32 	%r577, %r449, %r448, %p231;
	xor.b32  	%r450, %r445, %r182;
	shr.s32 	%r451, %r445, 31;
	xor.b32  	%r452, %r451, %r445;
	xor.b32  	%r453, %r451, %r446;
	cvt.u64.u32 	%rd119, %r452;
	shl.b64 	%rd120, %rd119, 32;
	cvt.u64.u32 	%rd121, %r453;
	or.b64  	%rd122, %rd120, %rd121;
	cvt.rn.f64.s64 	%fd55, %rd122;
	mul.f64 	%fd56, %fd55, 0d3BF921FB54442D19;
	cvt.rn.f32.f64 	%f754, %fd56;
	neg.f32 	%f755, %f754;
	setp.lt.s32 	%p232, %r450, 0;
	selp.f32 	%f969, %f755, %f754, %p232;
	bra.uni 	$L__BB1_215;
$L__BB1_214:
	mov.f32 	%f756, 0f00000000;
	mul.rn.f32 	%f969, %f238, %f756;
	mov.b32 	%r577, 0;
$L__BB1_215:
	setp.lt.f32 	%p233, %f979, 0f41000000;
	mul.rn.f32 	%f757, %f969, %f969;
	and.b32  	%r455, %r577, 1;
	setp.eq.b32 	%p234, %r455, 1;
	selp.f32 	%f758, 0f3F800000, %f969, %p234;
	fma.rn.f32 	%f759, %f757, %f758, 0f00000000;
	fma.rn.f32 	%f760, %f757, 0f37CBAC00, 0fBAB607ED;
	selp.f32 	%f761, %f760, 0fB94D4153, %p234;
	selp.f32 	%f762, 0f3D2AAABB, 0f3C0885E4, %p234;
	fma.rn.f32 	%f763, %f761, %f757, %f762;
	selp.f32 	%f764, 0fBEFFFFFF, 0fBE2AAAA8, %p234;
	fma.rn.f32 	%f765, %f763, %f757, %f764;
	fma.rn.f32 	%f766, %f765, %f759, %f758;
	and.b32  	%r456, %r577, 2;
	setp.eq.s32 	%p235, %r456, 0;
	mov.f32 	%f767, 0f00000000;
	sub.f32 	%f768, %f767, %f766;
	selp.f32 	%f769, %f766, %f768, %p235;
	mul.f32 	%f770, %f769, 0f4402C000;
	cvt.f64.f32 	%fd57, %f770;
	mul.f64 	%fd58, %fd57, 0d402EA5A708EDE54B;
	cvt.rmi.f64.f64 	%fd59, %fd58;
	sub.f64 	%fd60, %fd58, %fd59;
	cvt.rn.f32.f64 	%f771, %fd60;
	mul.f64 	%fd61, %fd57, 0d40314236E2EB1C43;
	cvt.rmi.f64.f64 	%fd62, %fd61;
	sub.f64 	%fd63, %fd61, %fd62;
	cvt.rn.f32.f64 	%f772, %fd63;
	sub.f32 	%f773, %f214, %f771;
	sub.f32 	%f774, %f41, %f772;
	mul.f32 	%f775, %f774, %f774;
	fma.rn.f32 	%f776, %f773, %f773, %f775;
	min.f32 	%f244, %f209, %f776;
	mov.f32 	%f972, %f979;
	@%p233 bra 	$L__BB1_227;
	setp.gtu.f32 	%p236, %f979, 0f4C800000;
	@%p236 bra 	$L__BB1_223;
	mov.f32 	%f777, 0f41000000;
	div.approx.f32 	%f778, %f979, %f777;
	cvt.rzi.f32.f32 	%f970, %f778;
	fma.rn.f32 	%f246, %f970, 0fC1000000, %f979;
	mov.b32 	%r195, %f246;
	setp.lt.u32 	%p237, %r195, 1090519040;
	@%p237 bra 	$L__BB1_222;
	setp.gt.u32 	%p238, %r195, -2147483648;
	@%p238 bra 	$L__BB1_221;
	add.f32 	%f970, %f970, 0f3F800000;
	setp.ltu.f32 	%p239, %f246, 0f41800000;
	@%p239 bra 	$L__BB1_222;
	add.f32 	%f779, %f970, 0f3F800000;
	fma.rn.f32 	%f780, 0f41000000, 0fC0400000, %f246;
	setp.ge.f32 	%p240, %f780, 0f00000000;
	add.f32 	%f781, %f779, 0f3F800000;
	selp.f32 	%f970, %f781, %f779, %p240;
	bra.uni 	$L__BB1_222;
$L__BB1_221:
	add.f32 	%f782, %f970, 0fBF800000;
	setp.lt.f32 	%p241, %f246, 0fC1000000;
	add.f32 	%f783, %f782, 0fBF800000;
	selp.f32 	%f970, %f783, %f782, %p241;
$L__BB1_222:
	fma.rn.f32 	%f972, %f970, 0fC1000000, %f979;
	bra.uni 	$L__BB1_227;
$L__BB1_223:
	setp.eq.s32 	%p242, %r587, 0;
	mov.f32 	%f971, %f978;
	@%p242 bra 	$L__BB1_226;
	mov.u32 	%r578, %r586;
	mov.u32 	%r579, %r587;
$L__BB1_225:
	min.u32 	%r457, %r579, 192937984;
	add.s32 	%r458, %r578, %r457;
	mov.b32 	%f784, %r458;
	sub.f32 	%f785, %f784, %f784;
	add.f32 	%f786, %f785, %f784;
	sub.f32 	%f787, %f784, %f786;
	mov.f32 	%f788, 0f3F800000;
	fma.rz.f32 	%f789, %f787, %f788, %f786;
	cvt.rzi.f32.f32 	%f790, %f789;
	sub.f32 	%f971, %f784, %f790;
	sub.s32 	%r579, %r579, %r457;
	mov.b32 	%r578, %f971;
	setp.ne.s32 	%p243, %r579, 0;
	setp.ne.s32 	%p244, %r578, 0;
	and.pred  	%p245, %p243, %p244;
	@%p245 bra 	$L__BB1_225;
$L__BB1_226:
	mul.f32 	%f792, %f971, 0f34000000;
	mul.f32 	%f972, %f213, %f792;
$L__BB1_227:
	setp.lt.f32 	%p246, %f975, 0f41000000;
	@%p246 bra 	$L__BB1_238;
	setp.gtu.f32 	%p247, %f975, 0f4C800000;
	@%p247 bra 	$L__BB1_235;
	mov.f32 	%f793, 0f41000000;
	div.approx.f32 	%f794, %f975, %f793;
	cvt.rzi.f32.f32 	%f973, %f794;
	fma.rn.f32 	%f257, %f973, 0fC1000000, %f975;
	mov.b32 	%r200, %f257;
	setp.lt.u32 	%p248, %r200, 1090519040;
	@%p248 bra 	$L__BB1_234;
	setp.gt.u32 	%p249, %r200, -2147483648;
	@%p249 bra 	$L__BB1_233;
	add.f32 	%f973, %f973, 0f3F800000;
	setp.ltu.f32 	%p250, %f257, 0f41800000;
	@%p250 bra 	$L__BB1_234;
	add.f32 	%f795, %f973, 0f3F800000;
	fma.rn.f32 	%f796, 0f41000000, 0fC0400000, %f257;
	setp.ge.f32 	%p251, %f796, 0f00000000;
	add.f32 	%f797, %f795, 0f3F800000;
	selp.f32 	%f973, %f797, %f795, %p251;
	bra.uni 	$L__BB1_234;
$L__BB1_233:
	add.f32 	%f798, %f973, 0fBF800000;
	setp.lt.f32 	%p252, %f257, 0fC1000000;
	add.f32 	%f799, %f798, 0fBF800000;
	selp.f32 	%f973, %f799, %f798, %p252;
$L__BB1_234:
	fma.rn.f32 	%f975, %f973, 0fC1000000, %f975;
	bra.uni 	$L__BB1_238;
$L__BB1_235:
	mov.b32 	%r201, %f975;
	and.b32  	%r459, %r201, 8388607;
	or.b32  	%r580, %r459, 1065353216;
	mov.b32 	%f974, %r580;
	and.b32  	%r460, %r201, -8388608;
	add.s32 	%r581, %r460, -1090519040;
	setp.eq.s32 	%p253, %r581, 0;
	@%p253 bra 	$L__BB1_237;
$L__BB1_236:
	min.u32 	%r461, %r581, 192937984;
	add.s32 	%r462, %r580, %r461;
	mov.b32 	%f800, %r462;
	sub.f32 	%f801, %f800, %f800;
	add.f32 	%f802, %f801, %f800;
	sub.f32 	%f803, %f800, %f802;
	mov.f32 	%f804, 0f3F800000;
	fma.rz.f32 	%f805, %f803, %f804, %f802;
	cvt.rzi.f32.f32 	%f806, %f805;
	sub.f32 	%f974, %f800, %f806;
	sub.s32 	%r581, %r581, %r461;
	mov.b32 	%r580, %f974;
	setp.ne.s32 	%p254, %r581, 0;
	setp.ne.s32 	%p255, %r580, 0;
	and.pred  	%p256, %p254, %p255;
	@%p256 bra 	$L__BB1_236;
$L__BB1_237:
	setp.gt.u32 	%p257, %r201, 2139095039;
	selp.f32 	%f808, 0f7FFFFFFF, 0f4C800000, %p257;
	mul.f32 	%f809, %f974, 0f34000000;
	mul.f32 	%f975, %f808, %f809;
$L__BB1_238:
	abs.f32 	%f810, %f975;
	setp.nan.f32 	%p258, %f810, %f810;
	abs.f32 	%f811, %f975;
	selp.f32 	%f812, %f975, %f811, %p258;
	copysign.f32 	%f813, %f210, %f972;
	abs.f32 	%f814, %f972;
	setp.nan.f32 	%p259, %f814, %f814;
	selp.f32 	%f815, %f972, %f813, %p259;
	mul.f32 	%f816, %f812, 0f422E750B;
	fma.rn.f32 	%f268, %f815, 0f42554361, %f816;
	mul.f32 	%f817, %f268, 0f3F22F983;
	cvt.rni.s32.f32 	%r585, %f817;
	cvt.rn.f32.s32 	%f818, %r585;
	fma.rn.f32 	%f819, %f818, 0fBFC90FDA, %f268;
	fma.rn.f32 	%f820, %f818, 0fB3A22168, %f819;
	fma.rn.f32 	%f976, %f818, 0fA7C234C5, %f820;
	abs.f32 	%f270, %f268;
	setp.ltu.f32 	%p260, %f270, 0f47CE4780;
	@%p260 bra 	$L__BB1_246;
	setp.eq.f32 	%p261, %f270, 0f7F800000;
	@%p261 bra 	$L__BB1_245;
	mov.b32 	%r209, %f268;
	shl.b32 	%r464, %r209, 8;
	or.b32  	%r210, %r464, -2147483648;
	mov.b64 	%rd166, 0;
	mov.b32 	%r582, 0;
	mov.u64 	%rd164, __cudart_i2opi_f;
	mov.u64 	%rd165, %rd1;
$L__BB1_241:
	.pragma "nounroll";
	ld.global.nc.u32 	%r465, [%rd164];
	mad.wide.u32 	%rd125, %r465, %r210, %rd166;
	shr.u64 	%rd166, %rd125, 32;
	st.local.u32 	[%rd165], %rd125;
	add.s32 	%r582, %r582, 1;
	add.s64 	%rd165, %rd165, 4;
	add.s64 	%rd164, %rd164, 4;
	setp.ne.s32 	%p262, %r582, 6;
	@%p262 bra 	$L__BB1_241;
	shr.u32 	%r466, %r209, 23;
	st.local.u32 	[%rd1+24], %rd166;
	and.b32  	%r213, %r466, 31;
	and.b32  	%r467, %r466, 224;
	add.s32 	%r468, %r467, -128;
	shr.u32 	%r469, %r468, 5;
	mul.wide.u32 	%rd126, %r469, 4;
	sub.s64 	%rd57, %rd1, %rd126;
	ld.local.u32 	%r583, [%rd57+24];
	ld.local.u32 	%r584, [%rd57+20];
	setp.eq.s32 	%p263, %r213, 0;
	@%p263 bra 	$L__BB1_244;
	shf.l.wrap.b32 	%r583, %r584, %r583, %r213;
	ld.local.u32 	%r470, [%rd57+16];
	shf.l.wrap.b32 	%r584, %r470, %r584, %r213;
$L__BB1_244:
	shr.u32 	%r471, %r583, 30;
	shf.l.wrap.b32 	%r472, %r584, %r583, 2;
	shl.b32 	%r473, %r584, 2;
	shr.u32 	%r474, %r472, 31;
	add.s32 	%r475, %r474, %r471;
	neg.s32 	%r476, %r475;
	setp.lt.s32 	%p264, %r209, 0;
	selp.b32 	%r585, %r476, %r475, %p264;
	xor.b32  	%r477, %r472, %r209;
	shr.s32 	%r478, %r472, 31;
	xor.b32  	%r479, %r478, %r472;
	xor.b32  	%r480, %r478, %r473;
	cvt.u64.u32 	%rd127, %r479;
	shl.b64 	%rd128, %rd127, 32;
	cvt.u64.u32 	%rd129, %r480;
	or.b64  	%rd130, %rd128, %rd129;
	cvt.rn.f64.s64 	%fd64, %rd130;
	mul.f64 	%fd65, %fd64, 0d3BF921FB54442D19;
	cvt.rn.f32.f64 	%f821, %fd65;
	neg.f32 	%f822, %f821;
	setp.lt.s32 	%p265, %r477, 0;
	selp.f32 	%f976, %f822, %f821, %p265;
	bra.uni 	$L__BB1_246;
$L__BB1_245:
	mov.f32 	%f823, 0f00000000;
	mul.rn.f32 	%f976, %f268, %f823;
	mov.b32 	%r585, 0;
$L__BB1_246:
	setp.lt.f32 	%p266, %f979, 0f41000000;
	mul.rn.f32 	%f824, %f976, %f976;
	and.b32  	%r482, %r585, 1;
	setp.eq.b32 	%p267, %r482, 1;
	selp.f32 	%f825, 0f3F800000, %f976, %p267;
	fma.rn.f32 	%f826, %f824, %f825, 0f00000000;
	fma.rn.f32 	%f827, %f824, 0f37CBAC00, 0fBAB607ED;
	selp.f32 	%f828, %f827, 0fB94D4153, %p267;
	selp.f32 	%f829, 0f3D2AAABB, 0f3C0885E4, %p267;
	fma.rn.f32 	%f830, %f828, %f824, %f829;
	selp.f32 	%f831, 0fBEFFFFFF, 0fBE2AAAA8, %p267;
	fma.rn.f32 	%f832, %f830, %f824, %f831;
	fma.rn.f32 	%f833, %f832, %f826, %f825;
	and.b32  	%r483, %r585, 2;
	setp.eq.s32 	%p268, %r483, 0;
	mov.f32 	%f834, 0f00000000;
	sub.f32 	%f835, %f834, %f833;
	selp.f32 	%f836, %f833, %f835, %p268;
	mul.f32 	%f837, %f836, 0f4402C000;
	cvt.f64.f32 	%fd66, %f837;
	mul.f64 	%fd67, %fd66, 0d402EA5A708EDE54B;
	cvt.rmi.f64.f64 	%fd68, %fd67;
	sub.f64 	%fd69, %fd67, %fd68;
	cvt.rn.f32.f64 	%f838, %fd69;
	mul.f64 	%fd70, %fd66, 0d40314236E2EB1C43;
	cvt.rmi.f64.f64 	%fd71, %fd70;
	sub.f64 	%fd72, %fd70, %fd71;
	cvt.rn.f32.f64 	%f839, %fd72;
	sub.f32 	%f840, %f214, %f838;
	sub.f32 	%f841, %f75, %f839;
	mul.f32 	%f842, %f841, %f841;
	fma.rn.f32 	%f843, %f840, %f840, %f842;
	min.f32 	%f274, %f244, %f843;
	@%p266 bra 	$L__BB1_257;
	setp.gtu.f32 	%p269, %f979, 0f4C800000;
	@%p269 bra 	$L__BB1_254;
	mov.f32 	%f844, 0f41000000;
	div.approx.f32 	%f845, %f979, %f844;
	cvt.rzi.f32.f32 	%f977, %f845;
	fma.rn.f32 	%f276, %f977, 0fC1000000, %f979;
	mov.b32 	%r222, %f276;
	setp.lt.u32 	%p270, %r222, 1090519040;
	@%p270 bra 	$L__BB1_253;
	setp.gt.u32 	%p271, %r222, -2147483648;
	@%p271 bra 	$L__BB1_252;
	add.f32 	%f977, %f977, 0f3F800000;
	setp.ltu.f32 	%p272, %f276, 0f41800000;
	@%p272 bra 	$L__BB1_253;
	add.f32 	%f846, %f977, 0f3F800000;
	fma.rn.f32 	%f847, 0f41000000, 0fC0400000, %f276;
	setp.ge.f32 	%p273, %f847, 0f00000000;
	add.f32 	%f848, %f846, 0f3F800000;
	selp.f32 	%f977, %f848, %f846, %p273;
	bra.uni 	$L__BB1_253;
$L__BB1_252:
	add.f32 	%f849, %f977, 0fBF800000;
	setp.lt.f32 	%p274, %f276, 0fC1000000;
	add.f32 	%f850, %f849, 0fBF800000;
	selp.f32 	%f977, %f850, %f849, %p274;
$L__BB1_253:
	fma.rn.f32 	%f979, %f977, 0fC1000000, %f979;
	bra.uni 	$L__BB1_257;
$L__BB1_254:
	setp.eq.s32 	%p275, %r587, 0;
	@%p275 bra 	$L__BB1_256;
$L__BB1_255:
	min.u32 	%r484, %r587, 192937984;
	add.s32 	%r485, %r586, %r484;
	mov.b32 	%f851, %r485;
	sub.f32 	%f852, %f851, %f851;
	add.f32 	%f853, %f852, %f851;
	sub.f32 	%f854, %f851, %f853;
	mov.f32 	%f855, 0f3F800000;
	fma.rz.f32 	%f856, %f854, %f855, %f853;
	cvt.rzi.f32.f32 	%f857, %f856;
	sub.f32 	%f978, %f851, %f857;
	sub.s32 	%r587, %r587, %r484;
	mov.b32 	%r586, %f978;
	setp.ne.s32 	%p276, %r587, 0;
	setp.ne.s32 	%p277, %r586, 0;
	and.pred  	%p278, %p276, %p277;
	@%p278 bra 	$L__BB1_255;
$L__BB1_256:
	mul.f32 	%f859, %f978, 0f34000000;
	mul.f32 	%f979, %f213, %f859;
$L__BB1_257:
	setp.lt.f32 	%p279, %f982, 0f41000000;
	abs.f32 	%f860, %f979;
	setp.nan.f32 	%p280, %f860, %f860;
	copysign.f32 	%f861, %f210, %f979;
	selp.f32 	%f286, %f979, %f861, %p280;
	@%p279 bra 	$L__BB1_268;
	setp.gtu.f32 	%p281, %f982, 0f4C800000;
	@%p281 bra 	$L__BB1_265;
	mov.f32 	%f862, 0f41000000;
	div.approx.f32 	%f863, %f982, %f862;
	cvt.rzi.f32.f32 	%f980, %f863;
	fma.rn.f32 	%f288, %f980, 0fC1000000, %f982;
	mov.b32 	%r227, %f288;
	setp.lt.u32 	%p282, %r227, 1090519040;
	@%p282 bra 	$L__BB1_264;
	setp.gt.u32 	%p283, %r227, -2147483648;
	@%p283 bra 	$L__BB1_263;
	add.f32 	%f980, %f980, 0f3F800000;
	setp.ltu.f32 	%p284, %f288, 0f41800000;
	@%p284 bra 	$L__BB1_264;
	add.f32 	%f864, %f980, 0f3F800000;
	fma.rn.f32 	%f865, 0f41000000, 0fC0400000, %f288;
	setp.ge.f32 	%p285, %f865, 0f00000000;
	add.f32 	%f866, %f864, 0f3F800000;
	selp.f32 	%f980, %f866, %f864, %p285;
	bra.uni 	$L__BB1_264;
$L__BB1_263:
	add.f32 	%f867, %f980, 0fBF800000;
	setp.lt.f32 	%p286, %f288, 0fC1000000;
	add.f32 	%f868, %f867, 0fBF800000;
	selp.f32 	%f980, %f868, %f867, %p286;
$L__BB1_264:
	fma.rn.f32 	%f982, %f980, 0fC1000000, %f982;
	bra.uni 	$L__BB1_268;
$L__BB1_265:
	mov.b32 	%r228, %f982;
	and.b32  	%r486, %r228, 8388607;
	or.b32  	%r588, %r486, 1065353216;
	mov.b32 	%f981, %r588;
	and.b32  	%r487, %r228, -8388608;
	add.s32 	%r589, %r487, -1090519040;
	setp.eq.s32 	%p287, %r589, 0;
	@%p287 bra 	$L__BB1_267;
$L__BB1_266:
	min.u32 	%r488, %r589, 192937984;
	add.s32 	%r489, %r588, %r488;
	mov.b32 	%f869, %r489;
	sub.f32 	%f870, %f869, %f869;
	add.f32 	%f871, %f870, %f869;
	sub.f32 	%f872, %f869, %f871;
	mov.f32 	%f873, 0f3F800000;
	fma.rz.f32 	%f874, %f872, %f873, %f871;
	cvt.rzi.f32.f32 	%f875, %f874;
	sub.f32 	%f981, %f869, %f875;
	sub.s32 	%r589, %r589, %r488;
	mov.b32 	%r588, %f981;
	setp.ne.s32 	%p288, %r589, 0;
	setp.ne.s32 	%p289, %r588, 0;
	and.pred  	%p290, %p288, %p289;
	@%p290 bra 	$L__BB1_266;
$L__BB1_267:
	setp.gt.u32 	%p291, %r228, 2139095039;
	selp.f32 	%f877, 0f7FFFFFFF, 0f4C800000, %p291;
	mul.f32 	%f878, %f981, 0f34000000;
	mul.f32 	%f982, %f877, %f878;
$L__BB1_268:
	abs.f32 	%f879, %f982;
	setp.nan.f32 	%p292, %f879, %f879;
	abs.f32 	%f880, %f982;
	selp.f32 	%f881, %f982, %f880, %p292;
	mul.f32 	%f882, %f881, 0f422E750B;
	fma.rn.f32 	%f299, %f286, 0f42554361, %f882;
	mul.f32 	%f883, %f299, 0f3F22F983;
	cvt.rni.s32.f32 	%r593, %f883;
	cvt.rn.f32.s32 	%f884, %r593;
	fma.rn.f32 	%f885, %f884, 0fBFC90FDA, %f299;
	fma.rn.f32 	%f886, %f884, 0fB3A22168, %f885;
	fma.rn.f32 	%f983, %f884, 0fA7C234C5, %f886;
	abs.f32 	%f301, %f299;
	setp.ltu.f32 	%p293, %f301, 0f47CE4780;
	@%p293 bra 	$L__BB1_276;
	setp.eq.f32 	%p294, %f301, 0f7F800000;
	@%p294 bra 	$L__BB1_275;
	mov.b32 	%r236, %f299;
	shl.b32 	%r491, %r236, 8;
	or.b32  	%r237, %r491, -2147483648;
	mov.b64 	%rd169, 0;
	mov.b32 	%r590, 0;
	mov.u64 	%rd167, __cudart_i2opi_f;
	mov.u64 	%rd168, %rd1;
$L__BB1_271:
	.pragma "nounroll";
	ld.global.nc.u32 	%r492, [%rd167];
	mad.wide.u32 	%rd133, %r492, %r237, %rd169;
	shr.u64 	%rd169, %rd133, 32;
	st.local.u32 	[%rd168], %rd133;
	add.s32 	%r590, %r590, 1;
	add.s64 	%rd168, %rd168, 4;
	add.s64 	%rd167, %rd167, 4;
	setp.ne.s32 	%p295, %r590, 6;
	@%p295 bra 	$L__BB1_271;
	shr.u32 	%r493, %r236, 23;
	st.local.u32 	[%rd1+24], %rd169;
	and.b32  	%r240, %r493, 31;
	and.b32  	%r494, %r493, 224;
	add.s32 	%r495, %r494, -128;
	shr.u32 	%r496, %r495, 5;
	mul.wide.u32 	%rd134, %r496, 4;
	sub.s64 	%rd64, %rd1, %rd134;
	ld.local.u32 	%r591, [%rd64+24];
	ld.local.u32 	%r592, [%rd64+20];
	setp.eq.s32 	%p296, %r240, 0;
	@%p296 bra 	$L__BB1_274;
	shf.l.wrap.b32 	%r591, %r592, %r591, %r240;
	ld.local.u32 	%r497, [%rd64+16];
	shf.l.wrap.b32 	%r592, %r497, %r592, %r240;
$L__BB1_274:
	shr.u32 	%r498, %r591, 30;
	shf.l.wrap.b32 	%r499, %r592, %r591, 2;
	shl.b32 	%r500, %r592, 2;
	shr.u32 	%r501, %r499, 31;
	add.s32 	%r502, %r501, %r498;
	neg.s32 	%r503, %r502;
	setp.lt.s32 	%p297, %r236, 0;
	selp.b32 	%r593, %r503, %r502, %p297;
	xor.b32  	%r504, %r499, %r236;
	shr.s32 	%r505, %r499, 31;
	xor.b32  	%r506, %r505, %r499;
	xor.b32  	%r507, %r505, %r500;
	cvt.u64.u32 	%rd135, %r506;
	shl.b64 	%rd136, %rd135, 32;
	cvt.u64.u32 	%rd137, %r507;
	or.b64  	%rd138, %rd136, %rd137;
	cvt.rn.f64.s64 	%fd73, %rd138;
	mul.f64 	%fd74, %fd73, 0d3BF921FB54442D19;
	cvt.rn.f32.f64 	%f887, %fd74;
	neg.f32 	%f888, %f887;
	setp.lt.s32 	%p298, %r504, 0;
	selp.f32 	%f983, %f888, %f887, %p298;
	bra.uni 	$L__BB1_276;
$L__BB1_275:
	mov.f32 	%f889, 0f00000000;
	mul.rn.f32 	%f983, %f299, %f889;
	mov.b32 	%r593, 0;
$L__BB1_276:
	ld.param.u64 	%rd142, [_Z10cudaRenderPji_param_0];
	mul.rn.f32 	%f890, %f983, %f983;
	and.b32  	%r509, %r593, 1;
	setp.eq.b32 	%p299, %r509, 1;
	selp.f32 	%f891, 0f3F800000, %f983, %p299;
	fma.rn.f32 	%f892, %f890, %f891, 0f00000000;
	fma.rn.f32 	%f893, %f890, 0f37CBAC00, 0fBAB607ED;
	selp.f32 	%f894, %f893, 0fB94D4153, %p299;
	selp.f32 	%f895, 0f3D2AAABB, 0f3C0885E4, %p299;
	fma.rn.f32 	%f896, %f894, %f890, %f895;
	selp.f32 	%f897, 0fBEFFFFFF, 0fBE2AAAA8, %p299;
	fma.rn.f32 	%f898, %f896, %f890, %f897;
	fma.rn.f32 	%f899, %f898, %f892, %f891;
	and.b32  	%r510, %r593, 2;
	setp.eq.s32 	%p300, %r510, 0;
	mov.f32 	%f900, 0f00000000;
	sub.f32 	%f901, %f900, %f899;
	selp.f32 	%f902, %f899, %f901, %p300;
	mul.f32 	%f903, %f902, 0f4402C000;
	cvt.f64.f32 	%fd75, %f903;
	mul.f64 	%fd76, %fd75, 0d402EA5A708EDE54B;
	cvt.rmi.f64.f64 	%fd77, %fd76;
	sub.f64 	%fd78, %fd76, %fd77;
	cvt.rn.f32.f64 	%f904, %fd78;
	mul.f64 	%fd79, %fd75, 0d40314236E2EB1C43;
	cvt.rmi.f64.f64 	%fd80, %fd79;
	sub.f64 	%fd81, %fd79, %fd80;
	cvt.rn.f32.f64 	%f905, %fd81;
	sub.f32 	%f906, %f214, %f904;
	sub.f32 	%f907, %f110, %f905;
	mul.f32 	%f908, %f907, %f907;
	fma.rn.f32 	%f909, %f906, %f906, %f908;
	min.f32 	%f910, %f274, %f909;
	cvta.to.global.u64 	%rd139, %rd142;
	sqrt.rn.f32 	%f911, %f910;
	cvt.f64.f32 	%fd82, %f911;
	mul.f64 	%fd83, %fd82, 0d3FEA8F5C28F5C28F;
	mul.f64 	%fd84, %fd83, 0d406FE00000000000;
	cvt.rzi.u32.f64 	%r511, %fd84;
	cvt.u16.u32 	%rs1, %r511;
	and.b16  	%rs2, %rs1, 255;
	mul.f64 	%fd85, %fd82, 0d406FE00000000000;
	cvt.rzi.u32.f64 	%r512, %fd85;
	cvt.u16.u32 	%rs3, %r512;
	and.b16  	%rs4, %rs3, 255;
	mul.f64 	%fd86, %fd82, 0d3FF4CCCCCCCCCCCD;
	min.f64 	%fd87, %fd86, 0d3FF0000000000000;
	mul.f64 	%fd88, %fd87, 0d406FE00000000000;
	cvt.rzi.u32.f64 	%r513, %fd88;
	cvt.u16.u32 	%rs5, %r513;
	and.b16  	%rs6, %rs5, 255;
	cvt.rn.f32.u16 	%f912, %rs6;
	cvt.rn.f32.u16 	%f913, %rs4;
	cvt.rn.f32.u16 	%f914, %rs2;
	min.f32 	%f915, %f912, 0f437F0000;
	max.f32 	%f916, %f915, 0f00000000;
	min.f32 	%f917, %f913, 0f437F0000;
	max.f32 	%f918, %f917, 0f00000000;
	min.f32 	%f919, %f914, 0f437F0000;
	max.f32 	%f920, %f919, 0f00000000;
	cvt.rzi.s32.f32 	%r514, %f916;
	shl.b32 	%r515, %r514, 16;
	cvt.rzi.s32.f32 	%r516, %f918;
	shl.b32 	%r517, %r516, 8;
	cvt.rzi.s32.f32 	%r518, %f920;
	or.b32  	%r519, %r518, %r517;
	or.b32  	%r520, %r519, %r515;
	mad.lo.s32 	%r521, %r249, %r2, %r1;
	mul.wide.s32 	%rd140, %r521, 4;
	add.s64 	%rd141, %rd139, %rd140;
	st.global.u32 	[%rd141], %r520;
	ret;

}


// ===== COMPILED SASS (sm_100) =====

	.target	sm_100

	.elftype	@"ET_EXEC"


//--------------------- .note.nv.tkinfo           --------------------------
	.section	.note.nv.tkinfo,"",@"SHT_NOTE"
	.sectionflags	@"SHF_NOTE_NV_TKINFO"
	.tkinfo
        /*0018*/ 	.word	0x00000002
        /*0030*/ 	.string	""
        /*0030*/ 	.string	"ptxas"
        /*0030*/ 	.string	"Cuda compilation tools, release 13.0, V13.0.88"
        /*0030*/ 	.string	"Build cuda_13.0.r13.0/compiler.36424714_0"
        /*0030*/ 	.string	"-arch sm_100 -m 64 "



//--------------------- .note.nv.cuinfo           --------------------------
	.section	.note.nv.cuinfo,"",@"SHT_NOTE"
	.sectionflags	@"SHF_NOTE_NV_CUINFO"
        /*0018*/ 	.short	0x0002
        /*001a*/ 	.short	0x0064
        /*001c*/ 	.short	0x0082
	.zero		2


//--------------------- .nv.info                  --------------------------
	.section	.nv.info,"",@"SHT_CUDA_INFO"
	.align	4


	//----- nvinfo : EIATTR_REGCOUNT
	.align		4
        /*0000*/ 	.byte	0x04, 0x2f
        /*0002*/ 	.short	(.L_2 - .L_1)
	.align		4
.L_1:
        /*0004*/ 	.word	index@(_Z6kernelv)
        /*0008*/ 	.word	0x00000004


	//----- nvinfo : EIATTR_FRAME_SIZE
	.align		4
.L_2:
        /*000c*/ 	.byte	0x04, 0x11
        /*000e*/ 	.short	(.L_4 - .L_3)
	.align		4
.L_3:
        /*0010*/ 	.word	index@(_Z6kernelv)
        /*0014*/ 	.word	0x00000000


	//----- nvinfo : EIATTR_REGCOUNT
	.align		4
.L_4:
        /*0018*/ 	.byte	0x04, 0x2f
        /*001a*/ 	.short	(.L_6 - .L_5)
	.align		4
.L_5:
        /*001c*/ 	.word	index@(_Z10cudaRenderPji)
        /*0020*/ 	.word	0x00000020


	//----- nvinfo : EIATTR_FRAME_SIZE
	.align		4
.L_6:
        /*0024*/ 	.byte	0x04, 0x11
        /*0026*/ 	.short	(.L_8 - .L_7)
	.align		4
.L_7:
        /*0028*/ 	.word	index@($__internal_1_$__cuda_sm3x_div_rn_noftz_f32_slowpath)
        /*002c*/ 	.word	0x00000020


	//----- nvinfo : EIATTR_FRAME_SIZE
	.align		4
.L_8:
        /*0030*/ 	.byte	0x04, 0x11
        /*0032*/ 	.short	(.L_10 - .L_9)
	.align		4
.L_9:
        /*0034*/ 	.word	index@($__internal_0_$__cuda_sm20_sqrt_rn_f32_slowpath)
        /*0038*/ 	.word	0x00000020


	//----- nvinfo : EIATTR_FRAME_SIZE
	.align		4
.L_10:
        /*003c*/ 	.byte	0x04, 0x11
        /*003e*/ 	.short	(.L_12 - .L_11)
	.align		4
.L_11:
        /*0040*/ 	.word	index@(_Z10cudaRenderPji)
        /*0044*/ 	.word	0x00000020


	//----- nvinfo : EIATTR_MIN_STACK_SIZE
	.align		4
.L_12:
        /*0048*/ 	.byte	0x04, 0x12
        /*004a*/ 	.short	(.L_14 - .L_13)
	.align		4
.L_13:
        /*004c*/ 	.word	index@(_Z10cudaRenderPji)
        /*0050*/ 	.word	0x00000020


	//----- nvinfo : EIATTR_MIN_STACK_SIZE
	.align		4
.L_14:
        /*0054*/ 	.byte	0x04, 0x12
        /*0056*/ 	.short	(.L_16 - .L_15)
	.align		4
.L_15:
        /*0058*/ 	.word	index@(_Z6kernelv)
        /*005c*/ 	.word	0x00000000
.L_16:


//--------------------- .nv.compat                --------------------------
	.section	.nv.compat,"",@"SHT_CUDA_COMPAT_INFO"
	.align	4
        /*0000*/ 	.byte	0x02, 0x09, 0x00, 0x00, 0x02, 0x02, 0x01, 0x00, 0x02, 0x05, 0x05, 0x00, 0x03, 0x07, 0x01, 0x01
        /*0010*/ 	.byte	0x02, 0x03, 0x00, 0x00, 0x02, 0x06, 0x01, 0x00, 0x04, 0x0b, 0x08, 0x00, 0x01, 0x00, 0x00, 0x00
        /*0020*/ 	.byte	0x00, 0x00, 0x00, 0x00


//--------------------- .nv.info._Z10cudaRenderPji --------------------------
	.section	.nv.info._Z10cudaRenderPji,"",@"SHT_CUDA_INFO"
	.sectionflags	@""
	.align	4


	//----- nvinfo : EIATTR_CUDA_API_VERSION
	.align		4
        /*0000*/ 	.byte	0x04, 0x37
        /*0002*/ 	.short	(.L_18 - .L_17)
.L_17:
        /*0004*/ 	.word	0x00000082


	//----- nvinfo : EIATTR_KPARAM_INFO
	.align		4
.L_18:
        /*0008*/ 	.byte	0x04, 0x17
        /*000a*/ 	.short	(.L_20 - .L_19)
.L_19:
        /*000c*/ 	.word	0x00000000
        /*0010*/ 	.short	0x0001
        /*0012*/ 	.short	0x0008
        /*0014*/ 	.byte	0x00, 0xf0, 0x11, 0x00


	//----- nvinfo : EIATTR_KPARAM_INFO
	.align		4
.L_20:
        /*0018*/ 	.byte	0x04, 0x17
        /*001a*/ 	.short	(.L_22 - .L_21)
.L_21:
        /*001c*/ 	.word	0x00000000
        /*0020*/ 	.short	0x0000
        /*0022*/ 	.short	0x0000
        /*0024*/ 	.byte	0x00, 0xf5, 0x21, 0x00


	//----- nvinfo : EIATTR_SPARSE_MMA_MASK
	.align		4
.L_22:
        /*0028*/ 	.byte	0x03, 0x50
        /*002a*/ 	.short	0x0000


	//----- nvinfo : EIATTR_MAXREG_COUNT
	.align		4
        /*002c*/ 	.byte	0x03, 0x1b
        /*002e*/ 	.short	0x00ff


	//----- nvinfo : EIATTR_MERCURY_ISA_VERSION
	.align		4
        /*0030*/ 	.byte	0x03, 0x5f
        /*0032*/ 	.short	0x0101


	//----- nvinfo : EIATTR_VRC_CTA_INIT_COUNT
	.align		4
        /*0034*/ 	.byte	0x02, 0x4a
	.zero		1
	.zero		1


	//----- nvinfo : EIATTR_EXIT_INSTR_OFFSETS
	.align		4
        /*0038*/ 	.byte	0x04, 0x1c
        /*003a*/ 	.short	(.L_24 - .L_23)


	//   ....[0]....
.L_23:
        /*003c*/ 	.word	0x00007f20


	//----- nvinfo : EIATTR_CRS_STACK_SIZE
	.align		4
.L_24:
        /*0040*/ 	.byte	0x04, 0x1e
        /*0042*/ 	.short	(.L_26 - .L_25)
.L_25:
        /*0044*/ 	.word	0x00000000


	//----- nvinfo : EIATTR_CBANK_PARAM_SIZE
	.align		4
.L_26:
        /*0048*/ 	.byte	0x03, 0x19
        /*004a*/ 	.short	0x000c


	//----- nvinfo : EIATTR_PARAM_CBANK
	.align		4
        /*004c*/ 	.byte	0x04, 0x0a
        /*004e*/ 	.short	(.L_28 - .L_27)
	.align		4
.L_27:
        /*0050*/ 	.word	index@(.nv.constant0._Z10cudaRenderPji)
        /*0054*/ 	.short	0x0380
        /*0056*/ 	.short	0x000c


	//----- nvinfo : EIATTR_SW_WAR
	.align		4
.L_28:
        /*0058*/ 	.byte	0x04, 0x36
        /*005a*/ 	.short	(.L_30 - .L_29)
.L_29:
        /*005c*/ 	.word	0x00000008
.L_30:


//--------------------- .nv.info._Z6kernelv       --------------------------
	.section	.nv.info._Z6kernelv,"",@"SHT_CUDA_INFO"
	.sectionflags	@""
	.align	4


	//----- nvinfo : EIATTR_CUDA_API_VERSION
	.align		4
        /*0000*/ 	.byte	0x04, 0x37
        /*0002*/ 	.short	(.L_32 - .L_31)
.L_31:
        /*0004*/ 	.word	0x00000082


	//----- nvinfo : EIATTR_SPARSE_MMA_MASK
	.align		4
.L_32:
        /*0008*/ 	.byte	0x03, 0x50
        /*000a*/ 	.short	0x0000


	//----- nvinfo : EIATTR_MAXREG_COUNT
	.align		4
        /*000c*/ 	.byte	0x03, 0x1b
        /*000e*/ 	.short	0x00ff


	//----- nvinfo : EIATTR_MERCURY_ISA_VERSION
	.align		4
        /*0010*/ 	.byte	0x03, 0x5f
        /*0012*/ 	.short	0x0101


	//----- nvinfo : EIATTR_VRC_CTA_INIT_COUNT
	.align		4
        /*0014*/ 	.byte	0x02, 0x4a
	.zero		1
	.zero		1


	//----- nvinfo : EIATTR_EXIT_INSTR_OFFSETS
	.align		4
        /*0018*/ 	.byte	0x04, 0x1c
        /*001a*/ 	.short	(.L_34 - .L_33)


	//   ....[0]....
.L_33:
        /*001c*/ 	.word	0x00000010


	//----- nvinfo : EIATTR_SW_WAR
	.align		4
.L_34:
        /*0020*/ 	.byte	0x04, 0x36
        /*0022*/ 	.short	(.L_36 - .L_35)
.L_35:
        /*0024*/ 	.word	0x00000008
.L_36:


//--------------------- .nv.callgraph             --------------------------
	.section	.nv.callgraph,"",@"SHT_CUDA_CALLGRAPH"
	.align	4
	.sectionentsize	8
	.align		4
        /*0000*/ 	.word	0x00000000
	.align		4
        /*0004*/ 	.word	0xffffffff
	.align		4
        /*0008*/ 	.word	0x00000000
	.align		4
        /*000c*/ 	.word	0xfffffffe
	.align		4
        /*0010*/ 	.word	0x00000000
	.align		4
        /*0014*/ 	.word	0xfffffffd
	.align		4
        /*0018*/ 	.word	0x00000000
	.align		4
        /*001c*/ 	.word	0xfffffffc


//--------------------- .nv.constant4             --------------------------
	.section	.nv.constant4,"a",@progbits
	.align	8
	.align		8
.nv.constant4:
        /*0000*/ 	.dword	__cudart_i2opi_f


//--------------------- .text._Z10cudaRenderPji   --------------------------
	.section	.text._Z10cudaRenderPji,"ax",@progbits
	.align	128
        .global         _Z10cudaRenderPji
        .type           _Z10cudaRenderPji,@function
        .size           _Z10cudaRenderPji,(.L_x_217 - _Z10cudaRenderPji)
        .other          _Z10cudaRenderPji,@"STO_CUDA_ENTRY STV_DEFAULT"
_Z10cudaRenderPji:
.text._Z10cudaRenderPji:
[----:B------:R-:W0:Y:S01]  /*0000*/  LDC R1, c[0x0][0x37c] ;  /* 0x0000df00ff017b82 */ /* 0x000e220000000800 */
[----:B------:R-:W1:Y:S01]  /*0010*/  S2R R22, SR_TID.X ;  /* 0x0000000000167919 */ /* 0x000e620000002100 */
[----:B------:R-:W1:Y:S01]  /*0020*/  LDCU UR4, c[0x0][0x360] ;  /* 0x00006c00ff0477ac */ /* 0x000e620008000800 */
[----:B------:R-:W-:Y:S01]  /*0030*/  IMAD.MOV.U32 R4, RZ, RZ, 0x3aa3d70a ;  /* 0x3aa3d70aff047424 */ /* 0x000fe200078e00ff */
[----:B------:R-:W-:Y:S01]  /*0040*/  BSSY.RECONVERGENT B0, `(.L_x_0) ;  /* 0x0000015000007945 */ /* 0x000fe20003800200 */
[----:B------:R-:W1:Y:S01]  /*0050*/  S2R R3, SR_CTAID.X ;  /* 0x0000000000037919 */ /* 0x000e620000002500 */
[----:B------:R-:W2:Y:S01]  /*0060*/  LDCU UR5, c[0x0][0x364] ;  /* 0x00006c80ff0577ac */ /* 0x000ea20008000800 */
[----:B------:R-:W-:Y:S01]  /*0070*/  IMAD.MOV.U32 R2, RZ, RZ, 0x44480000 ;  /* 0x44480000ff027424 */ /* 0x000fe200078e00ff */
[----:B------:R-:W2:Y:S01]  /*0080*/  S2R R21, SR_TID.Y ;  /* 0x0000000000157919 */ /* 0x000ea20000002200 */
[----:B0-----:R-:W-:Y:S01]  /*0090*/  VIADD R1, R1, 0xffffffe0 ;  /* 0xffffffe001017836 */ /* 0x001fe20000000000 */
[----:B------:R-:W2:Y:S01]  /*00a0*/  S2R R6, SR_CTAID.Y ;  /* 0x0000000000067919 */ /* 0x000ea20000002600 */
[----:B-1----:R-:W-:-:S02]  /*00b0*/  IMAD R22, R3, UR4, R22 ;  /* 0x0000000403167c24 */ /* 0x002fc4000f8e0216 */
[----:B------:R-:W-:-:S03]  /*00c0*/  FFMA R3, R4, -R2, 1 ;  /* 0x3f80000004037423 */ /* 0x000fc60000000802 */
[----:B------:R-:W-:Y:S01]  /*00d0*/  I2FP.F32.S32 R0, R22 ;  /* 0x0000001600007245 */ /* 0x000fe20000201400 */
[----:B------:R-:W-:Y:S01]  /*00e0*/  FFMA R3, R3, R4, 0.0012499999720603227615 ;  /* 0x3aa3d70a03037423 */ /* 0x000fe20000000004 */
[----:B--2---:R-:W-:Y:S02]  /*00f0*/  IMAD R21, R6, UR5, R21 ;  /* 0x0000000506157c24 */ /* 0x004fe4000f8e0215 */
[----:B------:R-:W0:Y:S01]  /*0100*/  FCHK P0, R0, 800 ;  /* 0x4448000000007902 */ /* 0x000e220000000000 */
[----:B------:R-:W-:-:S04]  /*0110*/  FFMA R4, R0, R3, RZ ;  /* 0x0000000300047223 */ /* 0x000fc800000000ff */
[----:B------:R-:W-:-:S04]  /*0120*/  FFMA R5, R4, -800, R0 ;  /* 0xc448000004057823 */ /* 0x000fc80000000000 */
[----:B------:R-:W-:Y:S01]  /*0130*/  FFMA R4, R3, R5, R4 ;  /* 0x0000000503047223 */ /* 0x000fe20000000004 */
[----:B0-----:R-:W-:Y:S06]  /*0140*/  @!P0 BRA `(.L_x_1) ;  /* 0x0000000000108947 */ /* 0x001fec0003800000 */
[----:B------:R-:W-:Y:S02]  /*0150*/  MOV R3, R0 ;  /* 0x0000000000037202 */ /* 0x000fe40000000f00 */
[----:B------:R-:W-:-:S07]  /*0160*/  MOV R6, 0x180 ;  /* 0x0000018000067802 */ /* 0x000fce0000000f00 */
[----:B------:R-:W-:Y:S05]  /*0170*/  CALL.REL.NOINC `($__internal_1_$__cuda_sm3x_div_rn_noftz_f32_slowpath) ;  /* 0x0000007c00cc7944 */ /* 0x000fea0003c00000 */
[----:B------:R-:W-:-:S07]  /*0180*/  IMAD.MOV.U32 R4, RZ, RZ, R0 ;  /* 0x000000ffff047224 */ /* 0x000fce00078e0000 */
.L_x_1:
[----:B------:R-:W-:Y:S05]  /*0190*/  BSYNC.RECONVERGENT B0 ;  /* 0x0000000000007941 */ /* 0x000fea0003800200 */
.L_x_0:
[----:B------:R-:W-:Y:S01]  /*01a0*/  I2FP.F32.U32 R3, R21 ;  /* 0x0000001500037245 */ /* 0x000fe20000201000 */
[----:B------:R-:W-:Y:S01]  /*01b0*/  IMAD.MOV.U32 R5, RZ, RZ, 0x3aa3d70a ;  /* 0x3aa3d70aff057424 */ /* 0x000fe200078e00ff */
[----:B------:R-:W-:Y:S02]  /*01c0*/  BSSY.RECONVERGENT B0, `(.L_x_2) ;  /* 0x000000b000007945 */ /* 0x000fe40003800200 */
[----:B------:R-:W0:Y:S01]  /*01d0*/  FCHK P0, R3, 800 ;  /* 0x4448000003007902 */ /* 0x000e220000000000 */
[----:B------:R-:W-:-:S04]  /*01e0*/  FFMA R0, R5, -R2, 1 ;  /* 0x3f80000005007423 */ /* 0x000fc80000000802 */
[----:B------:R-:W-:-:S04]  /*01f0*/  FFMA R0, R0, R5, 0.0012499999720603227615 ;  /* 0x3aa3d70a00007423 */ /* 0x000fc80000000005 */
[----:B------:R-:W-:-:S04]  /*0200*/  FFMA R6, R0, R3, RZ ;  /* 0x0000000300067223 */ /* 0x000fc800000000ff */
[----:B------:R-:W-:-:S04]  /*0210*/  FFMA R5, R6, -800, R3 ;  /* 0xc448000006057823 */ /* 0x000fc80000000003 */
[----:B------:R-:W-:Y:S01]  /*0220*/  FFMA R5, R0, R5, R6 ;  /* 0x0000000500057223 */ /* 0x000fe20000000006 */
[----:B0-----:R-:W-:Y:S06]  /*0230*/  @!P0 BRA `(.L_x_3) ;  /* 0x00000000000c8947 */ /* 0x001fec0003800000 */
[----:B------:R-:W-:-:S07]  /*0240*/  MOV R6, 0x260 ;  /* 0x0000026000067802 */ /* 0x000fce0000000f00 */
[----:B------:R-:W-:Y:S05]  /*0250*/  CALL.REL.NOINC `($__internal_1_$__cuda_sm3x_div_rn_noftz_f32_slowpath) ;  /* 0x0000007c00947944 */ /* 0x000fea0003c00000 */
[----:B------:R-:W-:-:S07]  /*0260*/  IMAD.MOV.U32 R5, RZ, RZ, R0 ;  /* 0x000000ffff057224 */ /* 0x000fce00078e0000 */
.L_x_3:
[----:B------:R-:W-:Y:S05]  /*0270*/  BSYNC.RECONVERGENT B0 ;  /* 0x0000000000007941 */ /* 0x000fea0003800200 */
.L_x_2:
[----:B------:R-:W-:Y:S01]  /*0280*/  FMUL R0, R4, 16 ;  /* 0x4180000004007820 */ /* 0x000fe20000400000 */
[----:B------:R-:W-:Y:S01]  /*0290*/  FMUL R3, R5, 16 ;  /* 0x4180000005037820 */ /* 0x000fe20000400000 */
[----:B------:R-:W-:Y:S01]  /*02a0*/  MOV R20, 0x7fffffff ;  /* 0x7fffffff00147802 */ /* 0x000fe20000000f00 */
[----:B------:R-:W-:Y:S01]  /*02b0*/  BSSY.RECONVERGENT B0, `(.L_x_4) ;  /* 0x000003e000007945 */ /* 0x000fe20003800200 */
[----:B------:R-:W0:Y:S08]  /*02c0*/  FRND.FLOOR R23, R0 ;  /* 0x0000000000177307 */ /* 0x000e300000205000 */
[----:B------:R-:W1:Y:S01]  /*02d0*/  FRND.FLOOR R25, R3 ;  /* 0x0000000300197307 */ /* 0x000e620000205000 */
[----:B0-----:R-:W-:-:S04]  /*02e0*/  FADD R23, R23, -1 ;  /* 0xbf80000017177421 */ /* 0x001fc80000000000 */
[C---:B------:R-:W-:Y:S01]  /*02f0*/  FADD R4, |R23|.reuse, -RZ ;  /* 0x800000ff17047221 */ /* 0x040fe20000000200 */
[----:B------:R-:W-:Y:S01]  /*0300*/  FSETP.GEU.AND P1, PT, |R23|, 8, PT ;  /* 0x410000001700780b */ /* 0x000fe20003f2e200 */
[----:B------:R-:W-:Y:S01]  /*0310*/  FADD R26, R0, -R23 ;  /* 0x80000017001a7221 */ /* 0x000fe20000000000 */
[----:B-1----:R-:W-:Y:S02]  /*0320*/  FADD R12, R25, -1 ;  /* 0xbf800000190c7421 */ /* 0x002fe40000000000 */
[C---:B------:R-:W-:Y:S02]  /*0330*/  LOP3.LUT R2, R4.reuse, 0x7fffff, RZ, 0xc0, !PT ;  /* 0x007fffff04027812 */ /* 0x040fe400078ec0ff */
[C---:B------:R-:W-:Y:S02]  /*0340*/  LOP3.LUT R18, R4.reuse, 0xff800000, RZ, 0xc0, !PT ;  /* 0xff80000004127812 */ /* 0x040fe400078ec0ff */
[----:B------:R-:W-:Y:S02]  /*0350*/  ISETP.GT.U32.AND P0, PT, R4, 0x7f7fffff, PT ;  /* 0x7f7fffff0400780c */ /* 0x000fe40003f04070 */
[----:B------:R-:W-:Y:S01]  /*0360*/  LOP3.LUT R19, R2, 0x3f800000, RZ, 0xfc, !PT ;  /* 0x3f80000002137812 */ /* 0x000fe200078efcff */
[----:B------:R-:W-:Y:S01]  /*0370*/  IMAD.MOV.U32 R2, RZ, RZ, R4 ;  /* 0x000000ffff027224 */ /* 0x000fe200078e0004 */
[----:B------:R-:W-:Y:S01]  /*0380*/  FSEL R24, R20, 67108864, P0 ;  /* 0x4c80000014187808 */ /* 0x000fe20000000000 */
[----:B------:R-:W-:Y:S01]  /*0390*/  VIADD R18, R18, 0xbf000000 ;  /* 0xbf00000012127836 */ /* 0x000fe20000000000 */
[----:B------:R-:W-:Y:S07]  /*03a0*/  @!P1 BRA `(.L_x_5) ;  /* 0x0000000000b89947 */ /* 0x000fee0003800000 */
[----:B------:R-:W-:Y:S01]  /*03b0*/  FSETP.GTU.AND P0, PT, R2, 67108864, PT ;  /* 0x4c8000000200780b */ /* 0x000fe20003f0c000 */
[----:B------:R-:W-:-:S12]  /*03c0*/  IMAD.MOV.U32 R4, RZ, RZ, R19 ;  /* 0x000000ffff047224 */ /* 0x000fd800078e0013 */
[----:B------:R-:W-:Y:S05]  /*03d0*/  @P0 BRA `(.L_x_6) ;  /* 0x00000000005c0947 */ /* 0x000fea0003800000 */
[----:B------:R-:W-:Y:S01]  /*03e0*/  FMUL R4, R2, 0.125 ;  /* 0x3e00000002047820 */ /* 0x000fe20000400000 */
[----:B------:R-:W-:Y:S03]  /*03f0*/  BSSY.RECONVERGENT B1, `(.L_x_7) ;  /* 0x0000013000017945 */ /* 0x000fe60003800200 */
[----:B------:R-:W0:Y:S02]  /*0400*/  FRND.TRUNC R5, R4 ;  /* 0x0000000400057307 */ /* 0x000e24000020d000 */
[----:B0-----:R-:W-:-:S05]  /*0410*/  FFMA R7, R5, -8, R2 ;  /* 0xc100000005077823 */ /* 0x001fca0000000002 */
[----:B------:R-:W-:-:S13]  /*0420*/  ISETP.GE.U32.AND P0, PT, R7, 0x41000000, PT ;  /* 0x410000000700780c */ /* 0x000fda0003f06070 */
[----:B------:R-:W-:Y:S05]  /*0430*/  @!P0 BRA `(.L_x_8) ;  /* 0x0000000000388947 */ /* 0x000fea0003800000 */
[----:B------:R-:W-:-:S04]  /*0440*/  ISETP.GE.U32.AND P0, PT, R7, -0x7fffffff, PT ;  /* 0x800000010700780c */ /* 0x000fc80003f06070 */
[----:B------:R-:W-:-:S09]  /*0450*/  FSETP.GEU.OR P1, PT, R7, -8, !P0 ;  /* 0xc10000000700780b */ /* 0x000fd2000472e400 */
[----:B------:R-:W-:-:S04]  /*0460*/  @P0 FADD R4, R5, -1 ;  /* 0xbf80000005040421 */ /* 0x000fc80000000000 */
[----:B------:R-:W-:-:S05]  /*0470*/  @!P1 FADD R4, R4, -1 ;  /* 0xbf80000004049421 */ /* 0x000fca0000000000 */
[----:B------:R-:W-:Y:S01]  /*0480*/  @P0 MOV R5, R4 ;  /* 0x0000000400050202 */ /* 0x000fe20000000f00 */
[----:B------:R-:W-:Y:S06]  /*0490*/  @P0 BRA `(.L_x_8) ;  /* 0x0000000000200947 */ /* 0x000fec0003800000 */
[----:B------:R-:W-:Y:S01]  /*04a0*/  FSETP.GE.AND P0, PT, R7, 16, PT ;  /* 0x418000000700780b */ /* 0x000fe20003f06000 */
[----:B------:R-:W-:-:S12]  /*04b0*/  FADD R5, R5, 1 ;  /* 0x3f80000005057421 */ /* 0x000fd80000000000 */
[----:B------:R-:W-:-:S04]  /*04c0*/  @P0 IMAD.MOV.U32 R4, RZ, RZ, 0x41000000 ;  /* 0x41000000ff040424 */ /* 0x000fc800078e00ff */
[----:B------:R-:W-:-:S05]  /*04d0*/  @P0 FFMA R4, R4, -3, R7 ;  /* 0xc040000004040823 */ /* 0x000fca0000000007 */
[----:B------:R-:W-:Y:S01]  /*04e0*/  FSETP.GE.AND P1, PT, R4, RZ, P0 ;  /* 0x000000ff0400720b */ /* 0x000fe20000726000 */
[----:B------:R-:W-:-:S12]  /*04f0*/  @P0 FADD R4, R5, 1 ;  /* 0x3f80000005040421 */ /* 0x000fd80000000000 */
[----:B------:R-:W-:-:S04]  /*0500*/  @P1 FADD R4, R4, 1 ;  /* 0x3f80000004041421 */ /* 0x000fc80000000000 */
[----:B------:R-:W-:-:S07]  /*0510*/  @P0 IMAD.MOV.U32 R5, RZ, RZ, R4 ;  /* 0x000000ffff050224 */ /* 0x000fce00078e0004 */
.L_x_8:
[----:B------:R-:W-:Y:S05]  /*0520*/  BSYNC.RECONVERGENT B1 ;  /* 0x0000000000017941 */ /* 0x000fea0003800200 */
.L_x_7:
[----:B------:R-:W-:Y:S01]  /*0530*/  FFMA R4, R5, -8, R2 ;  /* 0xc100000005047823 */ /* 0x000fe20000000002 */
[----:B------:R-:W-:Y:S06]  /*0540*/  BRA `(.L_x_5) ;  /* 0x0000000000507947 */ /* 0x000fec0003800000 */
.L_x_6:
[----:B------:R-:W-:Y:S01]  /*0550*/  ISETP.NE.AND P0, PT, R18, RZ, PT ;  /* 0x000000ff1200720c */ /* 0x000fe20003f05270 */
[----:B------:R-:W-:-:S12]  /*0560*/  BSSY.RECONVERGENT B1, `(.L_x_9) ;  /* 0x0000010000017945 */ /* 0x000fd80003800200 */
[----:B------:R-:W-:Y:S05]  /*0570*/  @!P0 BRA `(.L_x_10) ;  /* 0x0000000000388947 */ /* 0x000fea0003800000 */
[----:B------:R-:W-:Y:S01]  /*0580*/  IMAD.MOV.U32 R4, RZ, RZ, R19 ;  /* 0x000000ffff047224 */ /* 0x000fe200078e0013 */
[----:B------:R-:W-:-:S07]  /*0590*/  MOV R5, R18 ;  /* 0x0000001200057202 */ /* 0x000fce0000000f00 */
.L_x_11:
[----:B------:R-:W-:-:S05]  /*05a0*/  VIMNMX.U32 R6, PT, PT, R5, 0xb800000, PT ;  /* 0x0b80000005067848 */ /* 0x000fca0003fe0000 */
[----:B------:R-:W-:Y:S02]  /*05b0*/  IMAD.IADD R4, R6, 0x1, R4 ;  /* 0x0000000106047824 */ /* 0x000fe400078e0204 */
[----:B------:R-:W-:Y:S02]  /*05c0*/  IMAD.IADD R5, R5, 0x1, -R6 ;  /* 0x0000000105057824 */ /* 0x000fe400078e0a06 */
[----:B------:R-:W-:-:S03]  /*05d0*/  FADD R7, R4, -R4 ;  /* 0x8000000404077221 */ /* 0x000fc60000000000 */
[----:B------:R-:W-:Y:S01]  /*05e0*/  ISETP.NE.AND P1, PT, R5, RZ, PT ;  /* 0x000000ff0500720c */ /* 0x000fe20003f25270 */
[----:B------:R-:W-:-:S04]  /*05f0*/  FADD R7, R4, R7 ;  /* 0x0000000704077221 */ /* 0x000fc80000000000 */
[----:B------:R-:W-:-:S04]  /*0600*/  FADD R8, R4, -R7 ;  /* 0x8000000704087221 */ /* 0x000fc80000000000 */
[----:B------:R-:W-:-:S04]  /*0610*/  FFMA.RZ R8, R8, 1, R7 ;  /* 0x3f80000008087823 */ /* 0x000fc8000000c007 */
[----:B------:R-:W0:Y:S02]  /*0620*/  FRND.TRUNC R7, R8 ;  /* 0x0000000800077307 */ /* 0x000e24000020d000 */
[----:B0-----:R-:W-:-:S05]  /*0630*/  FADD R4, R4, -R7 ;  /* 0x8000000704047221 */ /* 0x001fca0000000000 */
[----:B------:R-:W-:-:S13]  /*0640*/  ISETP.NE.AND P0, PT, R4, RZ, PT ;  /* 0x000000ff0400720c */ /* 0x000fda0003f05270 */
[----:B------:R-:W-:Y:S05]  /*0650*/  @P0 BRA P1, `(.L_x_11) ;  /* 0xfffffffc00d00947 */ /* 0x000fea000083ffff */
.L_x_10:
[----:B------:R-:W-:Y:S05]  /*0660*/  BSYNC.RECONVERGENT B1 ;  /* 0x0000000000017941 */ /* 0x000fea0003800200 */
.L_x_9:
[----:B------:R-:W-:-:S04]  /*0670*/  FMUL R5, R4, 1.1920928955078125e-07 ;  /* 0x3400000004057820 */ /* 0x000fc80000400000 */
[----:B------:R-:W-:-:S07]  /*0680*/  FMUL R4, R24, R5 ;  /* 0x0000000518047220 */ /* 0x000fce0000400000 */
.L_x_5:
[----:B------:R-:W-:Y:S05]  /*0690*/  BSYNC.RECONVERGENT B0 ;  /* 0x0000000000007941 */ /* 0x000fea0003800200 */
.L_x_4:
[C---:B------:R-:W-:Y:S01]  /*06a0*/  FSETP.GEU.AND P0, PT, |R12|.reuse, 8, PT ;  /* 0x410000000c00780b */ /* 0x040fe20003f0e200 */
[----:B------:R-:W-:Y:S01]  /*06b0*/  FADD R13, |R12|, -RZ ;  /* 0x800000ff0c0d7221 */ /* 0x000fe20000000200 */
[----:B------:R-:W-:Y:S03]  /*06c0*/  BSSY.RECONVERGENT B0, `(.L_x_12) ;  /* 0x0000034000007945 */ /* 0x000fe60003800200 */
[----:B------:R-:W-:-:S08]  /*06d0*/  IMAD.MOV.U32 R5, RZ, RZ, R13 ;  /* 0x000000ffff057224 */ /* 0x000fd000078e000d */
[----:B------:R-:W-:Y:S05]  /*06e0*/  @!P0 BRA `(.L_x_13) ;  /* 0x0000000000c48947 */ /* 0x000fea0003800000 */
[----:B------:R-:W-:-:S13]  /*06f0*/  FSETP.GTU.AND P0, PT, R13, 67108864, PT ;  /* 0x4c8000000d00780b */ /* 0x000fda0003f0c000 */
        /* <DEDUP_REMOVED lines=21> */
.L_x_16:
[----:B------:R-:W-:Y:S05]  /*0850*/  BSYNC.RECONVERGENT B1 ;  /* 0x0000000000017941 */ /* 0x000fea0003800200 */
.L_x_15:
[----:B------:R-:W-:Y:S01]  /*0860*/  FFMA R5, R6, -8, R13 ;  /* 0xc100000006057823 */ /* 0x000fe2000000000d */
[----:B------:R-:W-:Y:S06]  /*0870*/  BRA `(.L_x_13) ;  /* 0x0000000000607947 */ /* 0x000fec0003800000 */
.L_x_14:
[C---:B------:R-:W-:Y:S01]  /*0880*/  LOP3.LUT R5, R13.reuse, 0xff800000, RZ, 0xc0, !PT ;  /* 0xff8000000d057812 */ /* 0x040fe200078ec0ff */
[----:B------:R-:W-:Y:S01]  /*0890*/  BSSY.RECONVERGENT B1, `(.L_x_17) ;  /* 0x0000014000017945 */ /* 0x000fe20003800200 */
[----:B------:R-:W-:-:S03]  /*08a0*/  ISETP.GT.U32.AND P0, PT, R13, 0x7f7fffff, PT ;  /* 0x7f7fffff0d00780c */ /* 0x000fc60003f04070 */
[----:B------:R-:W-:Y:S01]  /*08b0*/  VIADD R6, R5, 0xbf000000 ;  /* 0xbf00000005067836 */ /* 0x000fe20000000000 */
[----:B------:R-:W-:Y:S02]  /*08c0*/  LOP3.LUT R5, R13, 0x7fffff, RZ, 0xc0, !PT ;  /* 0x007fffff0d057812 */ /* 0x000fe400078ec0ff */
[----:B------:R-:W-:Y:S02]  /*08d0*/  FSEL R10, R20, 67108864, P0 ;  /* 0x4c800000140a7808 */ /* 0x000fe40000000000 */
[----:B------:R-:W-:Y:S02]  /*08e0*/  ISETP.NE.AND P1, PT, R6, RZ, PT ;  /* 0x000000ff0600720c */ /* 0x000fe40003f25270 */
[----:B------:R-:W-:-:S11]  /*08f0*/  LOP3.LUT R5, R5, 0x3f800000, RZ, 0xfc, !PT ;  /* 0x3f80000005057812 */ /* 0x000fd600078efcff */
[----:B------:R-:W-:Y:S05]  /*0900*/  @!P1 BRA `(.L_x_18) ;  /* 0x0000000000309947 */ /* 0x000fea0003800000 */
.L_x_19:
[----:B------:R-:W-:-:S04]  /*0910*/  VIMNMX.U32 R7, PT, PT, R6, 0xb800000, PT ;  /* 0x0b80000006077848 */ /* 0x000fc80003fe0000 */
[----:B------:R-:W-:Y:S01]  /*0920*/  IADD3 R5, PT, PT, R7, R5, RZ ;  /* 0x0000000507057210 */ /* 0x000fe20007ffe0ff */
[----:B------:R-:W-:-:S04]  /*0930*/  IMAD.IADD R6, R6, 0x1, -R7 ;  /* 0x0000000106067824 */ /* 0x000fc800078e0a07 */
[----:B------:R-:W-:Y:S01]  /*0940*/  FADD R8, R5, -R5 ;  /* 0x8000000505087221 */ /* 0x000fe20000000000 */
[----:B------:R-:W-:-:S03]  /*0950*/  ISETP.NE.AND P1, PT, R6, RZ, PT ;  /* 0x000000ff0600720c */ /* 0x000fc60003f25270 */
[----:B------:R-:W-:-:S04]  /*0960*/  FADD R8, R5, R8 ;  /* 0x0000000805087221 */ /* 0x000fc80000000000 */
[----:B------:R-:W-:-:S04]  /*0970*/  FADD R9, R5, -R8 ;  /* 0x8000000805097221 */ /* 0x000fc80000000000 */
[----:B------:R-:W-:-:S04]  /*0980*/  FFMA.RZ R9, R9, 1, R8 ;  /* 0x3f80000009097823 */ /* 0x000fc8000000c008 */
[----:B------:R-:W0:Y:S02]  /*0990*/  FRND.TRUNC R8, R9 ;  /* 0x0000000900087307 */ /* 0x000e24000020d000 */
[----:B0-----:R-:W-:-:S05]  /*09a0*/  FADD R5, R5, -R8 ;  /* 0x8000000805057221 */ /* 0x001fca0000000000 */
[----:B------:R-:W-:-:S13]  /*09b0*/  ISETP.NE.AND P0, PT, R5, RZ, PT ;  /* 0x000000ff0500720c */ /* 0x000fda0003f05270 */
[----:B------:R-:W-:Y:S05]  /*09c0*/  @P0 BRA P1, `(.L_x_19) ;  /* 0xfffffffc00d00947 */ /* 0x000fea000083ffff */
.L_x_18:
[----:B------:R-:W-:Y:S05]  /*09d0*/  BSYNC.RECONVERGENT B1 ;  /* 0x0000000000017941 */ /* 0x000fea0003800200 */
.L_x_17:
[----:B------:R-:W-:-:S04]  /*09e0*/  FMUL R5, R5, 1.1920928955078125e-07 ;  /* 0x3400000005057820 */ /* 0x000fc80000400000 */
[----:B------:R-:W-:-:S07]  /*09f0*/  FMUL R5, R10, R5 ;  /* 0x000000050a057220 */ /* 0x000fce0000400000 */
.L_x_13:
[----:B------:R-:W-:Y:S05]  /*0a00*/  BSYNC.RECONVERGENT B0 ;  /* 0x0000000000007941 */ /* 0x000fea0003800200 */
.L_x_12:
[C---:B------:R-:W-:Y:S01]  /*0a10*/  FSETP.NAN.AND P0, PT, |R5|.reuse, |R5|, PT ;  /* 0x400000050500720b */ /* 0x040fe20003f08200 */
[----:B------:R-:W0:Y:S01]  /*0a20*/  LDCU.64 UR6, c[0x0][0x358] ;  /* 0x00006b00ff0677ac */ /* 0x000e220008000a00 */
[C---:B------:R-:W-:Y:S01]  /*0a30*/  LOP3.LUT R6, R5.reuse, 0x80000000, R12, 0xb8, !PT ;  /* 0x8000000005067812 */ /* 0x040fe200078eb80c */
[----:B------:R-:W-:Y:S01]  /*0a40*/  BSSY.RECONVERGENT B0, `(.L_x_20) ;  /* 0x0000046000007945 */ /* 0x000fe20003800200 */
[C---:B------:R-:W-:Y:S02]  /*0a50*/  FSETP.NAN.AND P1, PT, |R4|.reuse, |R4|, PT ;  /* 0x400000040400720b */ /* 0x040fe40003f28200 */
[C---:B------:R-:W-:Y:S02]  /*0a60*/  LOP3.LUT R7, R4.reuse, 0x80000000, R23, 0xb8, !PT ;  /* 0x8000000004077812 */ /* 0x040fe400078eb817 */
[----:B------:R-:W-:Y:S02]  /*0a70*/  FSEL R6, R5, R6, P0 ;  /* 0x0000000605067208 */ /* 0x000fe40000000000 */
[----:B------:R-:W-:-:S03]  /*0a80*/  FSEL R7, R4, R7, P1 ;  /* 0x0000000704077208 */ /* 0x000fc60000800000 */
[----:B------:R-:W-:-:S04]  /*0a90*/  FMUL R6, R6, 43.614299774169921875 ;  /* 0x422e750b06067820 */ /* 0x000fc80000400000 */
[----:B------:R-:W-:-:S04]  /*0aa0*/  FFMA R9, R7, 53.315799713134765625, R6 ;  /* 0x4255436107097823 */ /* 0x000fc80000000006 */
[C---:B------:R-:W-:Y:S01]  /*0ab0*/  FMUL R10, R9.reuse, 0.63661974668502807617 ;  /* 0x3f22f983090a7820 */ /* 0x040fe20000400000 */
[----:B------:R-:W-:-:S05]  /*0ac0*/  FSETP.GE.AND P0, PT, |R9|, 105615, PT ;  /* 0x47ce47800900780b */ /* 0x000fca0003f06200 */
[----:B------:R-:W1:Y:S02]  /*0ad0*/  F2I.NTZ R10, R10 ;  /* 0x0000000a000a7305 */ /* 0x000e640000203100 */
[----:B-1----:R-:W-:-:S05]  /*0ae0*/  I2FP.F32.S32 R4, R10 ;  /* 0x0000000a00047245 */ /* 0x002fca0000201400 */
[----:B------:R-:W-:-:S04]  /*0af0*/  FFMA R5, R4, -1.5707962512969970703, R9 ;  /* 0xbfc90fda04057823 */ /* 0x000fc80000000009 */
[----:B------:R-:W-:-:S04]  /*0b00*/  FFMA R5, R4, -7.5497894158615963534e-08, R5 ;  /* 0xb3a2216804057823 */ /* 0x000fc80000000005 */
[----:B------:R-:W-:Y:S01]  /*0b10*/  FFMA R8, R4, -5.3903029534742383927e-15, R5 ;  /* 0xa7c234c504087823 */ /* 0x000fe20000000005 */
[----:B0-----:R-:W-:Y:S06]  /*0b20*/  @!P0 BRA `(.L_x_21) ;  /* 0x0000000000dc8947 */ /* 0x001fec0003800000 */
[----:B------:R-:W-:-:S13]  /*0b30*/  FSETP.NEU.AND P0, PT, |R9|, +INF , PT ;  /* 0x7f8000000900780b */ /* 0x000fda0003f0d200 */
[----:B------:R-:W-:Y:S01]  /*0b40*/  @!P0 FMUL R8, RZ, R9 ;  /* 0x00000009ff088220 */ /* 0x000fe20000400000 */
[----:B------:R-:W-:Y:S01]  /*0b50*/  @!P0 IMAD.MOV.U32 R10, RZ, RZ, RZ ;  /* 0x000000ffff0a8224 */ /* 0x000fe200078e00ff */
[----:B------:R-:W-:Y:S06]  /*0b60*/  @!P0 BRA `(.L_x_21) ;  /* 0x0000000000cc8947 */ /* 0x000fec0003800000 */
[----:B------:R-:W-:Y:S02]  /*0b70*/  IMAD.SHL.U32 R4, R9, 0x100, RZ ;  /* 0x0000010009047824 */ /* 0x000fe400078e00ff */
[----:B------:R-:W-:Y:S02]  /*0b80*/  HFMA2 R11, -RZ, RZ, 0, 0 ;  /* 0x00000000ff0b7431 */ /* 0x000fe400000001ff */
[----:B------:R-:W-:Y:S01]  /*0b90*/  IMAD.MOV.U32 R8, RZ, RZ, R1 ;  /* 0x000000ffff087224 */ /* 0x000fe200078e0001 */
[----:B------:R-:W0:Y:S01]  /*0ba0*/  LDCU.64 UR8, c[0x4][URZ] ;  /* 0x01000000ff0877ac */ /* 0x000e220008000a00 */
[----:B------:R-:W-:Y:S01]  /*0bb0*/  LOP3.LUT R17, R4, 0x80000000, RZ, 0xfc, !PT ;  /* 0x8000000004117812 */ /* 0x000fe200078efcff */
[----:B------:R-:W-:Y:S01]  /*0bc0*/  UMOV UR5, URZ ;  /* 0x000000ff00057c82 */ /* 0x000fe20008000000 */
[----:B------:R-:W-:-:S05]  /*0bd0*/  UMOV UR4, URZ ;  /* 0x000000ff00047c82 */ /* 0x000fca0008000000 */
.L_x_22:
[----:B0-----:R-:W-:Y:S02]  /*0be0*/  IMAD.U32 R4, RZ, RZ, UR8 ;  /* 0x00000008ff047e24 */ /* 0x001fe4000f8e00ff */
[----:B------:R-:W-:-:S05]  /*0bf0*/  IMAD.U32 R5, RZ, RZ, UR9 ;  /* 0x00000009ff057e24 */ /* 0x000fca000f8e00ff */
[----:B------:R-:W2:Y:S01]  /*0c00*/  LDG.E.CONSTANT R4, desc[UR6][R4.64] ;  /* 0x0000000604047981 */ /* 0x000ea2000c1e9900 */
[----:B------:R-:W-:Y:S02]  /*0c10*/  UIADD3 UR8, UP0, UPT, UR8, 0x4, URZ ;  /* 0x0000000408087890 */ /* 0x000fe4000ff1e0ff */
[----:B------:R-:W-:Y:S02]  /*0c20*/  UIADD3 UR4, UPT, UPT, UR4, 0x1, URZ ;  /* 0x0000000104047890 */ /* 0x000fe4000fffe0ff */
[----:B------:R-:W-:Y:S02]  /*0c30*/  UIADD3.X UR9, UPT, UPT, URZ, UR9, URZ, UP0, !UPT ;  /* 0x00000009ff097290 */ /* 0x000fe400087fe4ff */
[----:B------:R-:W-:Y:S01]  /*0c40*/  UISETP.NE.AND UP0, UPT, UR4, 0x6, UPT ;  /* 0x000000060400788c */ /* 0x000fe2000bf05270 */
[----:B--2---:R-:W-:-:S03]  /*0c50*/  IMAD.WIDE.U32 R6, R4, R17, RZ ;  /* 0x0000001104067225 */ /* 0x004fc600078e00ff */
[----:B------:R-:W-:-:S04]  /*0c60*/  IADD3 R15, P0, PT, R6, R11, RZ ;  /* 0x0000000b060f7210 */ /* 0x000fc80007f1e0ff */
[----:B------:R-:W-:Y:S01]  /*0c70*/  IADD3.X R11, PT, PT, R7, UR5, RZ, P0, !PT ;  /* 0x00000005070b7c10 */ /* 0x000fe200087fe4ff */
[----:B------:R0:W-:Y:S02]  /*0c80*/  STL [R8], R15 ;  /* 0x0000000f08007387 */ /* 0x0001e40000100800 */
[----:B0-----:R-:W-:Y:S01]  /*0c90*/  IADD3 R8, PT, PT, R8, 0x4, RZ ;  /* 0x0000000408087810 */ /* 0x001fe20007ffe0ff */
[----:B------:R-:W-:Y:S06]  /*0ca0*/  BRA.U UP0, `(.L_x_22) ;  /* 0xfffffffd00cc7547 */ /* 0x000fec000b83ffff */
[----:B------:R-:W-:Y:S01]  /*0cb0*/  SHF.R.U32.HI R6, RZ, 0x17, R9 ;  /* 0x00000017ff067819 */ /* 0x000fe20000011609 */
[----:B------:R0:W-:Y:S03]  /*0cc0*/  STL [R1+0x18], R11 ;  /* 0x0000180b01007387 */ /* 0x0001e60000100800 */
[C---:B------:R-:W-:Y:S02]  /*0cd0*/  LOP3.LUT R4, R6.reuse, 0xe0, RZ, 0xc0, !PT ;  /* 0x000000e006047812 */ /* 0x040fe400078ec0ff */
[----:B------:R-:W-:-:S03]  /*0ce0*/  LOP3.LUT P0, RZ, R6, 0x1f, RZ, 0xc0, !PT ;  /* 0x0000001f06ff7812 */ /* 0x000fc6000780c0ff */
[----:B------:R-:W-:-:S05]  /*0cf0*/  VIADD R4, R4, 0xffffff80 ;  /* 0xffffff8004047836 */ /* 0x000fca0000000000 */
[----:B------:R-:W-:-:S05]  /*0d00*/  SHF.R.U32.HI R4, RZ, 0x5, R4 ;  /* 0x00000005ff047819 */ /* 0x000fca0000011604 */
[----:B------:R-:W-:-:S05]  /*0d10*/  IMAD R7, R4, -0x4, R1 ;  /* 0xfffffffc04077824 */ /* 0x000fca00078e0201 */
[----:B------:R-:W2:Y:S04]  /*0d20*/  LDL R8, [R7+0x18] ;  /* 0x0000180007087983 */ /* 0x000ea80000100800 */
[----:B------:R-:W2:Y:S04]  /*0d30*/  LDL R5, [R7+0x14] ;  /* 0x0000140007057983 */ /* 0x000ea80000100800 */
[----:B------:R-:W3:Y:S01]  /*0d40*/  @P0 LDL R4, [R7+0x10] ;  /* 0x0000100007040983 */ /* 0x000ee20000100800 */
[----:B------:R-:W-:Y:S01]  /*0d50*/  LOP3.LUT R6, R6, 0x1f, RZ, 0xc0, !PT ;  /* 0x0000001f06067812 */ /* 0x000fe200078ec0ff */
[----:B------:R-:W-:Y:S01]  /*0d60*/  UMOV UR4, 0x54442d19 ;  /* 0x54442d1900047882 */ /* 0x000fe20000000000 */
[----:B------:R-:W-:-:S02]  /*0d70*/  UMOV UR5, 0x3bf921fb ;  /* 0x3bf921fb00057882 */ /* 0x000fc40000000000 */
[-C--:B--2---:R-:W-:Y:S02]  /*0d80*/  @P0 SHF.L.W.U32.HI R8, R5, R6.reuse, R8 ;  /* 0x0000000605080219 */ /* 0x084fe40000010e08 */
[----:B---3--:R-:W-:Y:S02]  /*0d90*/  @P0 SHF.L.W.U32.HI R5, R4, R6, R5 ;  /* 0x0000000604050219 */ /* 0x008fe40000010e05 */
[--C-:B0-----:R-:W-:Y:S02]  /*0da0*/  SHF.R.U32.HI R11, RZ, 0x1e, R8.reuse ;  /* 0x0000001eff0b7819 */ /* 0x101fe40000011608 */
[C---:B------:R-:W-:Y:S01]  /*0db0*/  SHF.L.W.U32.HI R10, R5.reuse, 0x2, R8 ;  /* 0x00000002050a7819 */ /* 0x040fe20000010e08 */
[----:B------:R-:W-:Y:S01]  /*0dc0*/  IMAD.SHL.U32 R5, R5, 0x4, RZ ;  /* 0x0000000405057824 */ /* 0x000fe200078e00ff */
[----:B------:R-:W-:Y:S02]  /*0dd0*/  ISETP.GE.AND P0, PT, R9, RZ, PT ;  /* 0x000000ff0900720c */ /* 0x000fe40003f06270 */
[----:B------:R-:W-:-:S02]  /*0de0*/  SHF.R.S32.HI R6, RZ, 0x1f, R10 ;  /* 0x0000001fff067819 */ /* 0x000fc4000001140a */
[----:B------:R-:W-:Y:S02]  /*0df0*/  LOP3.LUT R9, R10, R9, RZ, 0x3c, !PT ;  /* 0x000000090a097212 */ /* 0x000fe400078e3cff */
[C---:B------:R-:W-:Y:S02]  /*0e00*/  LOP3.LUT R4, R6.reuse, R5, RZ, 0x3c, !PT ;  /* 0x0000000506047212 */ /* 0x040fe400078e3cff */
[----:B------:R-:W-:Y:S02]  /*0e10*/  LOP3.LUT R5, R6, R10, RZ, 0x3c, !PT ;  /* 0x0000000a06057212 */ /* 0x000fe400078e3cff */
[----:B------:R-:W-:Y:S02]  /*0e20*/  LEA.HI R10, R10, R11, RZ, 0x1 ;  /* 0x0000000b0a0a7211 */ /* 0x000fe400078f08ff */
[----:B------:R-:W-:Y:S02]  /*0e30*/  ISETP.GE.AND P1, PT, R9, RZ, PT ;  /* 0x000000ff0900720c */ /* 0x000fe40003f26270 */
[----:B------:R-:W0:Y:S01]  /*0e40*/  I2F.F64.S64 R4, R4 ;  /* 0x0000000400047312 */ /* 0x000e220000301c00 */
[----:B------:R-:W-:-:S05]  /*0e50*/  IMAD.MOV R8, RZ, RZ, -R10 ;  /* 0x000000ffff087224 */ /* 0x000fca00078e0a0a */
[----:B------:R-:W-:Y:S01]  /*0e60*/  @!P0 MOV R10, R8 ;  /* 0x00000008000a8202 */ /* 0x000fe20000000f00 */
[----:B0-----:R-:W-:-:S10]  /*0e70*/  DMUL R6, R4, UR4 ;  /* 0x0000000404067c28 */ /* 0x001fd40008000000 */
[----:B------:R-:W0:Y:S02]  /*0e80*/  F2F.F32.F64 R6, R6 ;  /* 0x0000000600067310 */ /* 0x000e240000301000 */
[----:B0-----:R-:W-:-:S07]  /*0e90*/  FSEL R8, -R6, R6, !P1 ;  /* 0x0000000606087208 */ /* 0x001fce0004800100 */
.L_x_21:
[----:B------:R-:W-:Y:S05]  /*0ea0*/  BSYNC.RECONVERGENT B0 ;  /* 0x0000000000007941 */ /* 0x000fea0003800200 */
.L_x_20:
[----:B------:R-:W-:Y:S01]  /*0eb0*/  LOP3.LUT R5, R10, 0x1, RZ, 0xc0, !PT ;  /* 0x000000010a057812 */ /* 0x000fe200078ec0ff */
[----:B------:R-:W-:Y:S02]  /*0ec0*/  IMAD.MOV.U32 R4, RZ, RZ, 0x37cbac00 ;  /* 0x37cbac00ff047424 */ /* 0x000fe400078e00ff */
[----:B------:R-:W-:Y:S01]  /*0ed0*/  FMUL R7, R8, R8 ;  /* 0x0000000808077220 */ /* 0x000fe20000400000 */
[----:B------:R-:W-:Y:S01]  /*0ee0*/  IMAD.MOV.U32 R11, RZ, RZ, 0x3effffff ;  /* 0x3effffffff0b7424 */ /* 0x000fe200078e00ff */
[----:B------:R-:W-:Y:S01]  /*0ef0*/  ISETP.NE.U32.AND P0, PT, R5, 0x1, PT ;  /* 0x000000010500780c */ /* 0x000fe20003f05070 */
[----:B------:R-:W-:Y:S02]  /*0f00*/  IMAD.MOV.U32 R5, RZ, RZ, 0x3d2aaabb ;  /* 0x3d2aaabbff057424 */ /* 0x000fe400078e00ff */
[----:B------:R-:W-:Y:S01]  /*0f10*/  FFMA R6, R7, R4, -0.0013887860113754868507 ;  /* 0xbab607ed07067423 */ /* 0x000fe20000000004 */
[----:B------:R-:W-:Y:S01]  /*0f20*/  LOP3.LUT P1, RZ, R10, 0x2, RZ, 0xc0, !PT ;  /* 0x000000020aff7812 */ /* 0x000fe2000782c0ff */
[----:B------:R-:W-:Y:S01]  /*0f30*/  UMOV UR12, 0xe2eb1c43 ;  /* 0xe2eb1c43000c7882 */ /* 0x000fe20000000000 */
[----:B------:R-:W-:Y:S01]  /*0f40*/  FSEL R15, -R11, -0.16666662693023681641, !P0 ;  /* 0xbe2aaaa80b0f7808 */ /* 0x000fe20004000100 */
[----:B------:R-:W-:Y:S01]  /*0f50*/  UMOV UR13, 0x40314236 ;  /* 0x40314236000d7882 */ /* 0x000fe20000000000 */
[----:B------:R-:W-:Y:S01]  /*0f60*/  FSEL R14, R6, -0.00019574658654164522886, !P0 ;  /* 0xb94d4153060e7808 */ /* 0x000fe20004000000 */
[----:B------:R-:W-:Y:S01]  /*0f70*/  UMOV UR10, 0x8ede54b ;  /* 0x08ede54b000a7882 */ /* 0x000fe20000000000 */
[----:B------:R-:W-:Y:S01]  /*0f80*/  FSEL R16, R5, 0.0083327032625675201416, !P0 ;  /* 0x3c0885e405107808 */ /* 0x000fe20004000000 */
[----:B------:R-:W-:Y:S01]  /*0f90*/  UMOV UR11, 0x402ea5a7 ;  /* 0x402ea5a7000b7882 */ /* 0x000fe20000000000 */
[----:B------:R-:W-:Y:S01]  /*0fa0*/  FSEL R6, R8, 1, P0 ;  /* 0x3f80000008067808 */ /* 0x000fe20000000000 */
[----:B------:R-:W-:Y:S01]  /*0fb0*/  BSSY.RECONVERGENT B0, `(.L_x_23) ;  /* 0x0000047000007945 */ /* 0x000fe20003800200 */
[----:B------:R-:W-:Y:S01]  /*0fc0*/  FSETP.GEU.AND P0, PT, R2, 8, PT ;  /* 0x410000000200780b */ /* 0x000fe20003f0e000 */
[C---:B------:R-:W-:Y:S01]  /*0fd0*/  FFMA R14, R7.reuse, R14, R16 ;  /* 0x0000000e070e7223 */ /* 0x040fe20000000010 */
[----:B------:R-:W-:Y:S01]  /*0fe0*/  FADD R25, RZ, R25 ;  /* 0x00000019ff197221 */ /* 0x000fe20000000000 */
[----:B------:R-:W-:-:S02]  /*0ff0*/  FFMA R9, R7, R6, RZ ;  /* 0x0000000607097223 */ /* 0x000fc400000000ff */
[----:B------:R-:W-:-:S04]  /*1000*/  FFMA R14, R7, R14, R15 ;  /* 0x0000000e070e7223 */ /* 0x000fc8000000000f */
[----:B------:R-:W-:-:S04]  /*1010*/  FFMA R6, R9, R14, R6 ;  /* 0x0000000e09067223 */ /* 0x000fc80000000006 */
[----:B------:R-:W-:-:S04]  /*1020*/  @P1 FADD R6, RZ, -R6 ;  /* 0x80000006ff061221 */ /* 0x000fc80000000000 */
[----:B------:R-:W-:-:S04]  /*1030*/  FMUL R10, R6, 523 ;  /* 0x4402c000060a7820 */ /* 0x000fc80000400000 */
[----:B------:R0:W1:Y:S02]  /*1040*/  F2F.F64.F32 R14, R10 ;  /* 0x0000000a000e7310 */ /* 0x0000640000201800 */
[----:B0-----:R-:W-:Y:S01]  /*1050*/  FADD R10, R3, -R12 ;  /* 0x8000000c030a7221 */ /* 0x001fe20000000000 */
[C---:B-1----:R-:W-:Y:S02]  /*1060*/  DMUL R6, R14.reuse, UR12 ;  /* 0x0000000c0e067c28 */ /* 0x042fe40008000000 */
[----:B------:R-:W-:-:S04]  /*1070*/  DMUL R14, R14, UR10 ;  /* 0x0000000a0e0e7c28 */ /* 0x000fc80008000000 */
[----:B------:R-:W0:Y:S08]  /*1080*/  FRND.F64.FLOOR R8, R6 ;  /* 0x0000000600087313 */ /* 0x000e300000305800 */
[----:B------:R-:W1:Y:S01]  /*1090*/  FRND.F64.FLOOR R16, R14 ;  /* 0x0000000e00107313 */ /* 0x000e620000305800 */
[----:B0-----:R-:W-:Y:S01]  /*10a0*/  DADD R8, R6, -R8 ;  /* 0x0000000006087229 */ /* 0x001fe20000000808 */
[----:B------:R-:W-:Y:S01]  /*10b0*/  MOV R6, R2 ;  /* 0x0000000200067202 */ /* 0x000fe20000000f00 */
[----:B-1----:R-:W-:-:S08]  /*10c0*/  DADD R16, R14, -R16 ;  /* 0x000000000e107229 */ /* 0x002fd00000000810 */
[----:B------:R-:W0:Y:S08]  /*10d0*/  F2F.F32.F64 R9, R8 ;  /* 0x0000000800097310 */ /* 0x000e300000301000 */
[----:B------:R-:W1:Y:S01]  /*10e0*/  F2F.F32.F64 R17, R16 ;  /* 0x0000001000117310 */ /* 0x000e620000301000 */
[----:B0-----:R-:W-:-:S04]  /*10f0*/  FADD R27, -R9, R10 ;  /* 0x0000000a091b7221 */ /* 0x001fc80000000100 */
[----:B------:R-:W-:Y:S01]  /*1100*/  FMUL R27, R27, R27 ;  /* 0x0000001b1b1b7220 */ /* 0x000fe20000400000 */
[----:B-1----:R-:W-:-:S04]  /*1110*/  FADD R26, R26, -R17 ;  /* 0x800000111a1a7221 */ /* 0x002fc80000000000 */
[----:B------:R-:W-:Y:S01]  /*1120*/  FFMA R26, R26, R26, R27 ;  /* 0x0000001a1a1a7223 */ /* 0x000fe2000000001b */
[----:B------:R-:W-:Y:S06]  /*1130*/  @!P0 BRA `(.L_x_24) ;  /* 0x0000000000b88947 */ /* 0x000fec0003800000 */
[----:B------:R-:W-:-:S13]  /*1140*/  FSETP.GTU.AND P0, PT, R2, 67108864, PT ;  /* 0x4c8000000200780b */ /* 0x000fda0003f0c000 */
[----:B------:R-:W-:Y:S05]  /*1150*/  @P0 BRA `(.L_x_25) ;  /* 0x00000000005c0947 */ /* 0x000fea0003800000 */
[----:B------:R-:W-:Y:S01]  /*1160*/  FMUL R7, R2, 0.125 ;  /* 0x3e00000002077820 */ /* 0x000fe20000400000 */
[----:B------:R-:W-:Y:S05]  /*1170*/  BSSY.RECONVERGENT B1, `(.L_x_26) ;  /* 0x0000013000017945 */ /* 0x000fea0003800200 */
[----:B------:R-:W0:Y:S02]  /*1180*/  FRND.TRUNC R7, R7 ;  /* 0x0000000700077307 */ /* 0x000e24000020d000 */
[----:B0-----:R-:W-:-:S05]  /*1190*/  FFMA R6, R7, -8, R2 ;  /* 0xc100000007067823 */ /* 0x001fca0000000002 */
[----:B------:R-:W-:-:S13]  /*11a0*/  ISETP.GE.U32.AND P0, PT, R6, 0x41000000, PT ;  /* 0x410000000600780c */ /* 0x000fda0003f06070 */
[----:B------:R-:W-:Y:S05]  /*11b0*/  @!P0 BRA `(.L_x_27) ;  /* 0x0000000000388947 */ /* 0x000fea0003800000 */
[----:B------:R-:W-:-:S13]  /*11c0*/  ISETP.GT.U32.AND P0, PT, R6, -0x80000000, PT ;  /* 0x800000000600780c */ /* 0x000fda0003f04070 */
[----:B------:R-:W-:Y:S05]  /*11d0*/  @P0 BRA `(.L_x_28) ;  /* 0x0000000000240947 */ /* 0x000fea0003800000 */
[----:B------:R-:W-:Y:S01]  /*11e0*/  FSETP.GE.AND P0, PT, R6, 16, PT ;  /* 0x418000000600780b */ /* 0x000fe20003f06000 */
[----:B------:R-:W-:-:S12]  /*11f0*/  FADD R7, R7, 1 ;  /* 0x3f80000007077421 */ /* 0x000fd80000000000 */
[----:B------:R-:W-:Y:S05]  /*1200*/  @!P0 BRA `(.L_x_27) ;  /* 0x0000000000248947 */ /* 0x000fea0003800000 */
[----:B------:R-:W-:Y:S02]  /*1210*/  IMAD.MOV.U32 R9, RZ, RZ, 0x41000000 ;  /* 0x41000000ff097424 */ /* 0x000fe400078e00ff */
[----:B------:R-:W-:Y:S02]  /*1220*/  FADD R7, R7, 1 ;  /* 0x3f80000007077421 */ /* 0x000fe40000000000 */
[----:B------:R-:W-:-:S05]  /*1230*/  FFMA R6, R9, -3, R6 ;  /* 0xc040000009067823 */ /* 0x000fca0000000006 */
[----:B------:R-:W-:-:S13]  /*1240*/  FSETP.GE.AND P0, PT, R6, RZ, PT ;  /* 0x000000ff0600720b */ /* 0x000fda0003f06000 */
[----:B------:R-:W-:Y:S01]  /*1250*/  @P0 FADD R7, R7, 1 ;  /* 0x3f80000007070421 */ /* 0x000fe20000000000 */
[----:B------:R-:W-:Y:S06]  /*1260*/  BRA `(.L_x_27) ;  /* 0x00000000000c7947 */ /* 0x000fec0003800000 */
.L_x_28:
[----:B------:R-:W-:Y:S01]  /*1270*/  FSETP.GEU.AND P0, PT, R6, -8, PT ;  /* 0xc10000000600780b */ /* 0x000fe20003f0e000 */
[----:B------:R-:W-:-:S12]  /*1280*/  FADD R7, R7, -1 ;  /* 0xbf80000007077421 */ /* 0x000fd80000000000 */
[----:B------:R-:W-:-:S07]  /*1290*/  @!P0 FADD R7, R7, -1 ;  /* 0xbf80000007078421 */ /* 0x000fce0000000000 */
.L_x_27:
[----:B------:R-:W-:Y:S05]  /*12a0*/  BSYNC.RECONVERGENT B1 ;  /* 0x0000000000017941 */ /* 0x000fea0003800200 */
.L_x_26:
[----:B------:R-:W-:Y:S01]  /*12b0*/  FFMA R6, R7, -8, R2 ;  /* 0xc100000007067823 */ /* 0x000fe20000000002 */
[----:B------:R-:W-:Y:S06]  /*12c0*/  BRA `(.L_x_24) ;  /* 0x0000000000547947 */ /* 0x000fec0003800000 */
.L_x_25:
[----:B------:R-:W-:Y:S01]  /*12d0*/  ISETP.NE.AND P0, PT, R18, RZ, PT ;  /* 0x000000ff1200720c */ /* 0x000fe20003f05270 */
[----:B------:R-:W-:Y:S01]  /*12e0*/  BSSY.RECONVERGENT B1, `(.L_x_29) ;  /* 0x0000011000017945 */ /* 0x000fe20003800200 */
[----:B------:R-:W-:-:S11]  /*12f0*/  IMAD.MOV.U32 R6, RZ, RZ, R19 ;  /* 0x000000ffff067224 */ /* 0x000fd600078e0013 */
[----:B------:R-:W-:Y:S05]  /*1300*/  @!P0 BRA `(.L_x_30) ;  /* 0x0000000000388947 */ /* 0x000fea0003800000 */
[----:B------:R-:W-:Y:S01]  /*1310*/  IMAD.MOV.U32 R6, RZ, RZ, R19 ;  /* 0x000000ffff067224 */ /* 0x000fe200078e0013 */
[----:B------:R-:W-:-:S07]  /*1320*/  MOV R7, R18 ;  /* 0x0000001200077202 */ /* 0x000fce0000000f00 */
.L_x_31:
        /* <DEDUP_REMOVED lines=12> */
.L_x_30:
[----:B------:R-:W-:Y:S05]  /*13f0*/  BSYNC.RECONVERGENT B1 ;  /* 0x0000000000017941 */ /* 0x000fea0003800200 */
.L_x_29:
[----:B------:R-:W-:-:S04]  /*1400*/  FMUL R7, R6, 1.1920928955078125e-07 ;  /* 0x3400000006077820 */ /* 0x000fc80000400000 */
[----:B------:R-:W-:-:S07]  /*1410*/  FMUL R6, R24, R7 ;  /* 0x0000000718067220 */ /* 0x000fce0000400000 */
.L_x_24:
[----:B------:R-:W-:Y:S05]  /*1420*/  BSYNC.RECONVERGENT B0 ;  /* 0x0000000000007941 */ /* 0x000fea0003800200 */
.L_x_23:
        /* <DEDUP_REMOVED lines=18> */
[----:B------:R-:W-:Y:S02]  /*1550*/  HFMA2 R7, -RZ, RZ, 2.5, 0 ;  /* 0x41000000ff077431 */ /* 0x000fe400000001ff */
[----:B------:R-:W-:-:S03]  /*1560*/  FADD R8, R8, 1 ;  /* 0x3f80000008087421 */ /* 0x000fc60000000000 */
[----:B------:R-:W-:-:S05]  /*1570*/  FFMA R7, R7, -3, R14 ;  /* 0xc040000007077823 */ /* 0x000fca000000000e */
[----:B------:R-:W-:-:S13]  /*1580*/  FSETP.GE.AND P0, PT, R7, RZ, PT ;  /* 0x000000ff0700720b */ /* 0x000fda0003f06000 */
[----:B------:R-:W-:Y:S01]  /*1590*/  @P0 FADD R8, R8, 1 ;  /* 0x3f80000008080421 */ /* 0x000fe20000000000 */
[----:B------:R-:W-:Y:S06]  /*15a0*/  BRA `(.L_x_36) ;  /* 0x00000000000c7947 */ /* 0x000fec0003800000 */
.L_x_37:
[----:B------:R-:W-:Y:S01]  /*15b0*/  FSETP.GEU.AND P0, PT, R14, -8, PT ;  /* 0xc10000000e00780b */ /* 0x000fe20003f0e000 */
[----:B------:R-:W-:-:S12]  /*15c0*/  FADD R8, R8, -1 ;  /* 0xbf80000008087421 */ /* 0x000fd80000000000 */
[----:B------:R-:W-:-:S07]  /*15d0*/  @!P0 FADD R8, R8, -1 ;  /* 0xbf80000008088421 */ /* 0x000fce0000000000 */
.L_x_36:
[----:B------:R-:W-:Y:S05]  /*15e0*/  BSYNC.RECONVERGENT B1 ;  /* 0x0000000000017941 */ /* 0x000fea0003800200 */
.L_x_35:
[----:B------:R-:W-:Y:S01]  /*15f0*/  FFMA R7, R8, -8, R9 ;  /* 0xc100000008077823 */ /* 0x000fe20000000009 */
[----:B------:R-:W-:Y:S06]  /*1600*/  BRA `(.L_x_33) ;  /* 0x0000000000607947 */ /* 0x000fec0003800000 */
.L_x_34:
[C---:B------:R-:W-:Y:S01]  /*1610*/  LOP3.LUT R7, R9.reuse, 0xff800000, RZ, 0xc0, !PT ;  /* 0xff80000009077812 */ /* 0x040fe200078ec0ff */
[----:B------:R-:W-:Y:S01]  /*1620*/  BSSY.RECONVERGENT B1, `(.L_x_38) ;  /* 0x0000014000017945 */ /* 0x000fe20003800200 */
[----:B------:R-:W-:-:S03]  /*1630*/  ISETP.GT.U32.AND P0, PT, R9, 0x7f7fffff, PT ;  /* 0x7f7fffff0900780c */ /* 0x000fc60003f04070 */
[----:B------:R-:W-:Y:S01]  /*1640*/  VIADD R14, R7, 0xbf000000 ;  /* 0xbf000000070e7836 */ /* 0x000fe20000000000 */
[----:B------:R-:W-:-:S04]  /*1650*/  LOP3.LUT R7, R9, 0x7fffff, RZ, 0xc0, !PT ;  /* 0x007fffff09077812 */ /* 0x000fc800078ec0ff */
[----:B------:R-:W-:Y:S02]  /*1660*/  ISETP.NE.AND P1, PT, R14, RZ, PT ;  /* 0x000000ff0e00720c */ /* 0x000fe40003f25270 */
[----:B------:R-:W-:Y:S02]  /*1670*/  LOP3.LUT R8, R7, 0x3f800000, RZ, 0xfc, !PT ;  /* 0x3f80000007087812 */ /* 0x000fe400078efcff */
[----:B------:R-:W-:-:S09]  /*1680*/  FSEL R7, R20, 67108864, P0 ;  /* 0x4c80000014077808 */ /* 0x000fd20000000000 */
[----:B------:R-:W-:Y:S05]  /*1690*/  @!P1 BRA `(.L_x_39) ;  /* 0x0000000000309947 */ /* 0x000fea0003800000 */
.L_x_40:
        /* <DEDUP_REMOVED lines=12> */
.L_x_39:
[----:B------:R-:W-:Y:S05]  /*1760*/  BSYNC.RECONVERGENT B1 ;  /* 0x0000000000017941 */ /* 0x000fea0003800200 */
.L_x_38:
[----:B------:R-:W-:-:S04]  /*1770*/  FMUL R8, R8, 1.1920928955078125e-07 ;  /* 0x3400000008087820 */ /* 0x000fc80000400000 */
[----:B------:R-:W-:-:S07]  /*1780*/  FMUL R7, R7, R8 ;  /* 0x0000000807077220 */ /* 0x000fce0000400000 */
.L_x_33:
[----:B------:R-:W-:Y:S05]  /*1790*/  BSYNC.RECONVERGENT B0 ;  /* 0x0000000000007941 */ /* 0x000fea0003800200 */
.L_x_32:
[CC--:B------:R-:W-:Y:S01]  /*17a0*/  FSETP.NAN.AND P0, PT, |R7|.reuse, |R7|.reuse, PT ;  /* 0x400000070700720b */ /* 0x0c0fe20003f08200 */
[----:B------:R-:W-:Y:S01]  /*17b0*/  BSSY.RECONVERGENT B0, `(.L_x_41) ;  /* 0x0000047000007945 */ /* 0x000fe20003800200 */
[C---:B------:R-:W-:Y:S02]  /*17c0*/  LOP3.LUT R23, R6.reuse, 0x80000000, R23, 0xb8, !PT ;  /* 0x8000000006177812 */ /* 0x040fe400078eb817 */
[C---:B------:R-:W-:Y:S02]  /*17d0*/  FSETP.NAN.AND P1, PT, |R6|.reuse, |R6|, PT ;  /* 0x400000060600720b */ /* 0x040fe40003f28200 */
[----:B------:R-:W-:Y:S02]  /*17e0*/  FSEL R7, R7, |R7|, P0 ;  /* 0x4000000707077208 */ /* 0x000fe40000000000 */
[----:B------:R-:W-:-:S03]  /*17f0*/  FSEL R17, R6, R23, P1 ;  /* 0x0000001706117208 */ /* 0x000fc60000800000 */
[----:B------:R-:W-:-:S04]  /*1800*/  FMUL R6, R7, 43.614299774169921875 ;  /* 0x422e750b07067820 */ /* 0x000fc80000400000 */
[----:B------:R-:W-:-:S04]  /*1810*/  FFMA R17, R17, 53.315799713134765625, R6 ;  /* 0x4255436111117823 */ /* 0x000fc80000000006 */
[C---:B------:R-:W-:Y:S01]  /*1820*/  FMUL R16, R17.reuse, 0.63661974668502807617 ;  /* 0x3f22f98311107820 */ /* 0x040fe20000400000 */
[----:B------:R-:W-:-:S05]  /*1830*/  FSETP.GE.AND P0, PT, |R17|, 105615, PT ;  /* 0x47ce47801100780b */ /* 0x000fca0003f06200 */
[----:B------:R-:W0:Y:S02]  /*1840*/  F2I.NTZ R16, R16 ;  /* 0x0000001000107305 */ /* 0x000e240000203100 */
[----:B0-----:R-:W-:-:S05]  /*1850*/  I2FP.F32.S32 R6, R16 ;  /* 0x0000001000067245 */ /* 0x001fca0000201400 */
[----:B------:R-:W-:-:S04]  /*1860*/  FFMA R7, R6, -1.5707962512969970703, R17 ;  /* 0xbfc90fda06077823 */ /* 0x000fc80000000011 */
[----:B------:R-:W-:-:S04]  /*1870*/  FFMA R7, R6, -7.5497894158615963534e-08, R7 ;  /* 0xb3a2216806077823 */ /* 0x000fc80000000007 */
[----:B------:R-:W-:Y:S01]  /*1880*/  FFMA R6, R6, -5.3903029534742383927e-15, R7 ;  /* 0xa7c234c506067823 */ /* 0x000fe20000000007 */
[----:B------:R-:W-:Y:S06]  /*1890*/  @!P0 BRA `(.L_x_42) ;  /* 0x0000000000e08947 */ /* 0x000fec0003800000 */
[----:B------:R-:W-:-:S13]  /*18a0*/  FSETP.NEU.AND P0, PT, |R17|, +INF , PT ;  /* 0x7f8000001100780b */ /* 0x000fda0003f0d200 */
[----:B------:R-:W-:Y:S05]  /*18b0*/  @!P0 BRA `(.L_x_43) ;  /* 0x0000000000d08947 */ /* 0x000fea0003800000 */
[----:B------:R-:W-:Y:S01]  /*18c0*/  SHF.L.U32 R6, R17, 0x8, RZ ;  /* 0x0000000811067819 */ /* 0x000fe200000006ff */
[----:B------:R-:W-:Y:S01]  /*18d0*/  IMAD.MOV.U32 R23, RZ, RZ, RZ ;  /* 0x000000ffff177224 */ /* 0x000fe200078e00ff */
[----:B------:R-:W0:Y:S01]  /*18e0*/  LDCU.64 UR8, c[0x4][URZ] ;  /* 0x01000000ff0877ac */ /* 0x000e220008000a00 */
[----:B------:R-:W-:Y:S01]  /*18f0*/  IMAD.MOV.U32 R8, RZ, RZ, R1 ;  /* 0x000000ffff087224 */ /* 0x000fe200078e0001 */
[----:B------:R-:W-:Y:S01]  /*1900*/  LOP3.LUT R27, R6, 0x80000000, RZ, 0xfc, !PT ;  /* 0x80000000061b7812 */ /* 0x000fe200078efcff */
[----:B------:R-:W-:Y:S01]  /*1910*/  UMOV UR5, URZ ;  /* 0x000000ff00057c82 */ /* 0x000fe20008000000 */
[----:B------:R-:W-:-:S05]  /*1920*/  UMOV UR4, URZ ;  /* 0x000000ff00047c82 */ /* 0x000fca0008000000 */
.L_x_44:
[----:B0-----:R-:W-:Y:S01]  /*1930*/  IMAD.U32 R6, RZ, RZ, UR8 ;  /* 0x00000008ff067e24 */ /* 0x001fe2000f8e00ff */
[----:B------:R-:W-:-:S05]  /*1940*/  MOV R7, UR9 ;  /* 0x0000000900077c02 */ /* 0x000fca0008000f00 */
        /* <DEDUP_REMOVED lines=9> */
[----:B0-----:R-:W-:Y:S01]  /*19e0*/  VIADD R8, R8, 0x4 ;  /* 0x0000000408087836 */ /* 0x001fe20000000000 */
        /* <DEDUP_REMOVED lines=16> */
[----:B------:R-:W-:Y:S02]  /*1af0*/  ISETP.GE.AND P0, PT, R17, RZ, PT ;  /* 0x000000ff1100720c */ /* 0x000fe40003f06270 */
[C-C-:B------:R-:W-:Y:S01]  /*1b00*/  SHF.L.W.U32.HI R16, R7.reuse, 0x2, R8.reuse ;  /* 0x0000000207107819 */ /* 0x140fe20000010e08 */
[----:B------:R-:W-:Y:S01]  /*1b10*/  IMAD.SHL.U32 R7, R7, 0x4, RZ ;  /* 0x0000000407077824 */ /* 0x000fe200078e00ff */
[----:B0-----:R-:W-:Y:S02]  /*1b20*/  SHF.R.U32.HI R23, RZ, 0x1e, R8 ;  /* 0x0000001eff177819 */ /* 0x001fe40000011608 */
[----:B------:R-:W-:-:S02]  /*1b30*/  SHF.R.S32.HI R14, RZ, 0x1f, R16 ;  /* 0x0000001fff0e7819 */ /* 0x000fc40000011410 */
[----:B------:R-:W-:Y:S02]  /*1b40*/  LOP3.LUT R17, R16, R17, RZ, 0x3c, !PT ;  /* 0x0000001110117212 */ /* 0x000fe400078e3cff */
[C---:B------:R-:W-:Y:S02]  /*1b50*/  LOP3.LUT R6, R14.reuse, R7, RZ, 0x3c, !PT ;  /* 0x000000070e067212 */ /* 0x040fe400078e3cff */
[----:B------:R-:W-:Y:S02]  /*1b60*/  LOP3.LUT R7, R14, R16, RZ, 0x3c, !PT ;  /* 0x000000100e077212 */ /* 0x000fe400078e3cff */
[----:B------:R-:W-:Y:S02]  /*1b70*/  LEA.HI R16, R16, R23, RZ, 0x1 ;  /* 0x0000001710107211 */ /* 0x000fe400078f08ff */
[----:B------:R-:W-:Y:S02]  /*1b80*/  ISETP.GE.AND P1, PT, R17, RZ, PT ;  /* 0x000000ff1100720c */ /* 0x000fe40003f26270 */
[----:B------:R-:W0:Y:S01]  /*1b90*/  I2F.F64.S64 R6, R6 ;  /* 0x0000000600067312 */ /* 0x000e220000301c00 */
[----:B------:R-:W-:-:S05]  /*1ba0*/  IADD3 R8, PT, PT, -R16, RZ, RZ ;  /* 0x000000ff10087210 */ /* 0x000fca0007ffe1ff */
[----:B------:R-:W-:Y:S01]  /*1bb0*/  @!P0 IMAD.MOV.U32 R16, RZ, RZ, R8 ;  /* 0x000000ffff108224 */ /* 0x000fe200078e0008 */
[----:B0-----:R-:W-:-:S10]  /*1bc0*/  DMUL R14, R6, UR4 ;  /* 0x00000004060e7c28 */ /* 0x001fd40008000000 */
[----:B------:R-:W0:Y:S02]  /*1bd0*/  F2F.F32.F64 R14, R14 ;  /* 0x0000000e000e7310 */ /* 0x000e240000301000 */
[----:B0-----:R-:W-:Y:S01]  /*1be0*/  FSEL R6, -R14, R14, !P1 ;  /* 0x0000000e0e067208 */ /* 0x001fe20004800100 */
[----:B------:R-:W-:Y:S06]  /*1bf0*/  BRA `(.L_x_42) ;  /* 0x0000000000087947 */ /* 0x000fec0003800000 */
.L_x_43:
[----:B------:R-:W-:Y:S01]  /*1c00*/  FMUL R6, RZ, R17 ;  /* 0x00000011ff067220 */ /* 0x000fe20000400000 */
[----:B------:R-:W-:-:S07]  /*1c10*/  IMAD.MOV.U32 R16, RZ, RZ, RZ ;  /* 0x000000ffff107224 */ /* 0x000fce00078e00ff */
.L_x_42:
[----:B------:R-:W-:Y:S05]  /*1c20*/  BSYNC.RECONVERGENT B0 ;  /* 0x0000000000007941 */ /* 0x000fea0003800200 */
.L_x_41:
[----:B------:R-:W-:Y:S01]  /*1c30*/  FMUL R7, R6, R6 ;  /* 0x0000000606077220 */ /* 0x000fe20000400000 */
[C---:B------:R-:W-:Y:S01]  /*1c40*/  LOP3.LUT R14, R16.reuse, 0x1, RZ, 0xc0, !PT ;  /* 0x00000001100e7812 */ /* 0x040fe200078ec0ff */
[----:B------:R-:W-:Y:S01]  /*1c50*/  FRND.FLOOR R23, R3 ;  /* 0x0000000300177307 */ /* 0x000fe20000205000 */
[----:B------:R-:W-:Y:S01]  /*1c60*/  LOP3.LUT P1, RZ, R16, 0x2, RZ, 0xc0, !PT ;  /* 0x0000000210ff7812 */ /* 0x000fe2000782c0ff */
[----:B------:R-:W-:Y:S01]  /*1c70*/  FFMA R8, R7, R4, -0.0013887860113754868507 ;  /* 0xbab607ed07087423 */ /* 0x000fe20000000004 */
[----:B------:R-:W-:Y:S01]  /*1c80*/  ISETP.NE.U32.AND P0, PT, R14, 0x1, PT ;  /* 0x000000010e00780c */ /* 0x000fe20003f05070 */
[----:B------:R-:W-:Y:S03]  /*1c90*/  BSSY.RECONVERGENT B0, `(.L_x_45) ;  /* 0x000004f000007945 */ /* 0x000fe60003800200 */
[----:B------:R-:W-:Y:S01]  /*1ca0*/  FSEL R8, R8, -0.00019574658654164522886, !P0 ;  /* 0xb94d415308087808 */ /* 0x000fe20004000000 */
[----:B------:R-:W0:Y:S01]  /*1cb0*/  FRND.FLOOR R27, R0 ;  /* 0x00000000001b7307 */ /* 0x000e220000205000 */
[----:B------:R-:W-:-:S02]  /*1cc0*/  FSEL R14, R5, 0.0083327032625675201416, !P0 ;  /* 0x3c0885e4050e7808 */ /* 0x000fc40004000000 */
[----:B------:R-:W-:Y:S02]  /*1cd0*/  FSEL R6, R6, 1, P0 ;  /* 0x3f80000006067808 */ /* 0x000fe40000000000 */
[----:B------:R-:W-:Y:S01]  /*1ce0*/  FSEL R17, -R11, -0.16666662693023681641, !P0 ;  /* 0xbe2aaaa80b117808 */ /* 0x000fe20004000100 */
[C---:B------:R-:W-:Y:S01]  /*1cf0*/  FFMA R8, R7.reuse, R8, R14 ;  /* 0x0000000807087223 */ /* 0x040fe2000000000e */
[----:B------:R-:W-:Y:S01]  /*1d00*/  FSETP.GEU.AND P0, PT, R2, 8, PT ;  /* 0x410000000200780b */ /* 0x000fe20003f0e000 */
[C---:B------:R-:W-:Y:S02]  /*1d10*/  FFMA R15, R7.reuse, R6, RZ ;  /* 0x00000006070f7223 */ /* 0x040fe400000000ff */
[----:B------:R-:W-:-:S04]  /*1d20*/  FFMA R8, R7, R8, R17 ;  /* 0x0000000807087223 */ /* 0x000fc80000000011 */
[----:B------:R-:W-:Y:S01]  /*1d30*/  FFMA R6, R15, R8, R6 ;  /* 0x000000080f067223 */ /* 0x000fe20000000006 */
[----:B0-----:R-:W-:-:S03]  /*1d40*/  FADD R29, R27, -1 ;  /* 0xbf8000001b1d7421 */ /* 0x001fc60000000000 */
[----:B------:R-:W-:-:S04]  /*1d50*/  @P1 FADD R6, RZ, -R6 ;  /* 0x80000006ff061221 */ /* 0x000fc80000000000 */
[----:B------:R-:W-:-:S04]  /*1d60*/  FMUL R8, R6, 523 ;  /* 0x4402c00006087820 */ /* 0x000fc80000400000 */
[----:B------:R0:W1:Y:S02]  /*1d70*/  F2F.F64.F32 R24, R8 ;  /* 0x0000000800187310 */ /* 0x0000640000201800 */
[----:B0-----:R-:W-:-:S04]  /*1d80*/  FADD R8, RZ, R23 ;  /* 0x00000017ff087221 */ /* 0x001fc80000000000 */
[----:B------:R-:W-:Y:S01]  /*1d90*/  FADD R8, R3, -R8 ;  /* 0x8000000803087221 */ /* 0x000fe20000000000 */
[C---:B-1----:R-:W-:Y:S02]  /*1da0*/  DMUL R14, R24.reuse, UR12 ;  /* 0x0000000c180e7c28 */ /* 0x042fe40008000000 */
[----:B------:R-:W-:-:S04]  /*1db0*/  DMUL R24, R24, UR10 ;  /* 0x0000000a18187c28 */ /* 0x000fc80008000000 */
[----:B------:R-:W0:Y:S08]  /*1dc0*/  FRND.F64.FLOOR R6, R14 ;  /* 0x0000000e00067313 */ /* 0x000e300000305800 */
[----:B------:R-:W1:Y:S01]  /*1dd0*/  FRND.F64.FLOOR R16, R24 ;  /* 0x0000001800107313 */ /* 0x000e620000305800 */
[----:B0-----:R-:W-:Y:S01]  /*1de0*/  DADD R6, R14, -R6 ;  /* 0x000000000e067229 */ /* 0x001fe20000000806 */
[----:B------:R-:W-:Y:S01]  /*1df0*/  FADD R14, R0, -R29 ;  /* 0x8000001d000e7221 */ /* 0x000fe20000000000 */
[----:B-1----:R-:W-:-:S08]  /*1e00*/  DADD R16, R24, -R16 ;  /* 0x0000000018107229 */ /* 0x002fd00000000810 */
[----:B------:R-:W0:Y:S08]  /*1e10*/  F2F.F32.F64 R7, R6 ;  /* 0x0000000600077310 */ /* 0x000e300000301000 */
[----:B------:R-:W1:Y:S01]  /*1e20*/  F2F.F32.F64 R16, R16 ;  /* 0x0000001000107310 */ /* 0x000e620000301000 */
[----:B0-----:R-:W-:Y:S01]  /*1e30*/  FADD R15, -R7, R8 ;  /* 0x00000008070f7221 */ /* 0x001fe20000000100 */
[----:B------:R-:W-:-:S03]  /*1e40*/  FADD R7, R23, 1 ;  /* 0x3f80000017077421 */ /* 0x000fc60000000000 */
[----:B------:R-:W-:Y:S01]  /*1e50*/  FMUL R15, R15, R15 ;  /* 0x0000000f0f0f7220 */ /* 0x000fe20000400000 */
[----:B-1----:R-:W-:-:S04]  /*1e60*/  FADD R14, R14, -R16 ;  /* 0x800000100e0e7221 */ /* 0x002fc80000000000 */
[----:B------:R-:W-:-:S05]  /*1e70*/  FFMA R15, R14, R14, R15 ;  /* 0x0000000e0e0f7223 */ /* 0x000fca000000000f */
[----:B------:R-:W-:Y:S01]  /*1e80*/  FMNMX3 R25, R26, 1.00000000000000000000e+10, R15, PT ;  /* 0x501502f91a197876 */ /* 0x000fe2000380000f */
        /* <DEDUP_REMOVED lines=20> */
.L_x_50:
[----:B------:R-:W-:Y:S01]  /*1fd0*/  FSETP.GEU.AND P0, PT, R6, -8, PT ;  /* 0xc10000000600780b */ /* 0x000fe20003f0e000 */
[----:B------:R-:W-:-:S12]  /*1fe0*/  FADD R15, R15, -1 ;  /* 0xbf8000000f0f7421 */ /* 0x000fd80000000000 */
[----:B------:R-:W-:-:S07]  /*1ff0*/  @!P0 FADD R15, R15, -1 ;  /* 0xbf8000000f0f8421 */ /* 0x000fce0000000000 */
.L_x_49:
[----:B------:R-:W-:Y:S05]  /*2000*/  BSYNC.RECONVERGENT B1 ;  /* 0x0000000000017941 */ /* 0x000fea0003800200 */
.L_x_48:
[----:B------:R-:W-:Y:S01]  /*2010*/  FFMA R2, R15, -8, R2 ;  /* 0xc10000000f027823 */ /* 0x000fe20000000002 */
[----:B------:R-:W-:Y:S06]  /*2020*/  BRA `(.L_x_46) ;  /* 0x0000000000547947 */ /* 0x000fec0003800000 */
.L_x_47:
[----:B------:R-:W-:Y:S01]  /*2030*/  ISETP.NE.AND P0, PT, R18, RZ, PT ;  /* 0x000000ff1200720c */ /* 0x000fe20003f05270 */
[----:B------:R-:W-:Y:S01]  /*2040*/  FADD R2, |R29|, -RZ ;  /* 0x800000ff1d027221 */ /* 0x000fe20000000200 */
[----:B------:R-:W-:Y:S04]  /*2050*/  BSSY.RECONVERGENT B1, `(.L_x_51) ;  /* 0x0000010000017945 */ /* 0x000fe80003800200 */
[----:B------:R-:W-:-:S04]  /*2060*/  ISETP.GT.U32.AND P1, PT, R2, 0x7f7fffff, PT ;  /* 0x7f7fffff0200780c */ /* 0x000fc80003f24070 */
[----:B------:R-:W-:-:S03]  /*2070*/  FSEL R14, R20, 67108864, P1 ;  /* 0x4c800000140e7808 */ /* 0x000fc60000800000 */
[----:B------:R-:W-:Y:S06]  /*2080*/  @!P0 BRA `(.L_x_52) ;  /* 0x0000000000308947 */ /* 0x000fec0003800000 */
.L_x_53:
        /* <DEDUP_REMOVED lines=12> */
.L_x_52:
[----:B------:R-:W-:Y:S05]  /*2150*/  BSYNC.RECONVERGENT B1 ;  /* 0x0000000000017941 */ /* 0x000fea0003800200 */
.L_x_51:
[----:B------:R-:W-:-:S04]  /*2160*/  FMUL R19, R19, 1.1920928955078125e-07 ;  /* 0x3400000013137820 */ /* 0x000fc80000400000 */
[----:B------:R-:W-:-:S07]  /*2170*/  FMUL R2, R14, R19 ;  /* 0x000000130e027220 */ /* 0x000fce0000400000 */
.L_x_46:
[----:B------:R-:W-:Y:S05]  /*2180*/  BSYNC.RECONVERGENT B0 ;  /* 0x0000000000007941 */ /* 0x000fea0003800200 */
.L_x_45:
[C---:B------:R-:W-:Y:S01]  /*2190*/  FSETP.GEU.AND P1, PT, |R7|.reuse, 8, PT ;  /* 0x410000000700780b */ /* 0x040fe20003f2e200 */
[----:B------:R-:W-:Y:S01]  /*21a0*/  FADD R7, |R7|, -RZ ;  /* 0x800000ff07077221 */ /* 0x000fe20000000200 */
[C---:B------:R-:W-:Y:S01]  /*21b0*/  FSETP.NAN.AND P0, PT, |R2|.reuse, |R2|, PT ;  /* 0x400000020200720b */ /* 0x040fe20003f08200 */
[----:B------:R-:W-:Y:S01]  /*21c0*/  BSSY.RECONVERGENT B0, `(.L_x_54) ;  /* 0x0000036000007945 */ /* 0x000fe20003800200 */
[----:B------:R-:W-:-:S04]  /*21d0*/  LOP3.LUT R19, R2, 0x80000000, R29, 0xb8, !PT ;  /* 0x8000000002137812 */ /* 0x000fc800078eb81d */
[----:B------:R-:W-:Y:S01]  /*21e0*/  FSEL R19, R2, R19, P0 ;  /* 0x0000001302137208 */ /* 0x000fe20000000000 */
[----:B------:R-:W-:-:S04]  /*21f0*/  IMAD.MOV.U32 R2, RZ, RZ, R7 ;  /* 0x000000ffff027224 */ /* 0x000fc800078e0007 */
[----:B------:R-:W-:Y:S05]  /*2200*/  @!P1 BRA `(.L_x_55) ;  /* 0x0000000000c49947 */ /* 0x000fea0003800000 */
        /* <DEDUP_REMOVED lines=19> */
.L_x_59:
[----:B------:R-:W-:Y:S01]  /*2340*/  FSETP.GEU.AND P0, PT, R6, -8, PT ;  /* 0xc10000000600780b */ /* 0x000fe20003f0e000 */
[----:B------:R-:W-:-:S12]  /*2350*/  FADD R2, R2, -1 ;  /* 0xbf80000002027421 */ /* 0x000fd80000000000 */
[----:B------:R-:W-:-:S07]  /*2360*/  @!P0 FADD R2, R2, -1 ;  /* 0xbf80000002028421 */ /* 0x000fce0000000000 */
.L_x_58:
[----:B------:R-:W-:Y:S05]  /*2370*/  BSYNC.RECONVERGENT B1 ;  /* 0x0000000000017941 */ /* 0x000fea0003800200 */
.L_x_57:
[----:B------:R-:W-:Y:S01]  /*2380*/  FFMA R2, R2, -8, R7 ;  /* 0xc100000002027823 */ /* 0x000fe20000000007 */
[----:B------:R-:W-:Y:S06]  /*2390*/  BRA `(.L_x_55) ;  /* 0x0000000000607947 */ /* 0x000fec0003800000 */
.L_x_56:
[C---:B------:R-:W-:Y:S01]  /*23a0*/  LOP3.LUT R2, R7.reuse, 0xff800000, RZ, 0xc0, !PT ;  /* 0xff80000007027812 */ /* 0x040fe200078ec0ff */
[----:B------:R-:W-:Y:S01]  /*23b0*/  BSSY.RECONVERGENT B1, `(.L_x_60) ;  /* 0x0000014000017945 */ /* 0x000fe20003800200 */
[C---:B------:R-:W-:Y:S02]  /*23c0*/  ISETP.GT.U32.AND P0, PT, R7.reuse, 0x7f7fffff, PT ;  /* 0x7f7fffff0700780c */ /* 0x040fe40003f04070 */
[----:B------:R-:W-:Y:S02]  /*23d0*/  IADD3 R14, PT, PT, R2, -0x41000000, RZ ;  /* 0xbf000000020e7810 */ /* 0x000fe40007ffe0ff */
[----:B------:R-:W-:Y:S02]  /*23e0*/  LOP3.LUT R2, R7, 0x7fffff, RZ, 0xc0, !PT ;  /* 0x007fffff07027812 */ /* 0x000fe400078ec0ff */
[----:B------:R-:W-:Y:S02]  /*23f0*/  ISETP.NE.AND P1, PT, R14, RZ, PT ;  /* 0x000000ff0e00720c */ /* 0x000fe40003f25270 */
[----:B------:R-:W-:-:S02]  /*2400*/  LOP3.LUT R6, R2, 0x3f800000, RZ, 0xfc, !PT ;  /* 0x3f80000002067812 */ /* 0x000fc400078efcff */
[----:B------:R-:W-:-:S09]  /*2410*/  FSEL R2, R20, 67108864, P0 ;  /* 0x4c80000014027808 */ /* 0x000fd20000000000 */
[----:B------:R-:W-:Y:S05]  /*2420*/  @!P1 BRA `(.L_x_61) ;  /* 0x0000000000309947 */ /* 0x000fea0003800000 */
.L_x_62:
        /* <DEDUP_REMOVED lines=12> */
.L_x_61:
[----:B------:R-:W-:Y:S05]  /*24f0*/  BSYNC.RECONVERGENT B1 ;  /* 0x0000000000017941 */ /* 0x000fea0003800200 */
.L_x_60:
[----:B------:R-:W-:-:S04]  /*2500*/  FMUL R15, R6, 1.1920928955078125e-07 ;  /* 0x34000000060f7820 */ /* 0x000fc80000400000 */
[----:B------:R-:W-:-:S07]  /*2510*/  FMUL R2, R2, R15 ;  /* 0x0000000f02027220 */ /* 0x000fce0000400000 */
.L_x_55:
[----:B------:R-:W-:Y:S05]  /*2520*/  BSYNC.RECONVERGENT B0 ;  /* 0x0000000000007941 */ /* 0x000fea0003800200 */
.L_x_54:
[CC--:B------:R-:W-:Y:S01]  /*2530*/  FSETP.NAN.AND P0, PT, |R2|.reuse, |R2|.reuse, PT ;  /* 0x400000020200720b */ /* 0x0c0fe20003f08200 */
[----:B------:R-:W-:Y:S03]  /*2540*/  BSSY.RECONVERGENT B0, `(.L_x_63) ;  /* 0x0000044000007945 */ /* 0x000fe60003800200 */
[----:B------:R-:W-:-:S05]  /*2550*/  FSEL R2, R2, |R2|, P0 ;  /* 0x4000000202027208 */ /* 0x000fca0000000000 */
        /* <DEDUP_REMOVED lines=12> */
[----:B------:R-:W-:Y:S01]  /*2620*/  IMAD.SHL.U32 R6, R19, 0x100, RZ ;  /* 0x0000010013067824 */ /* 0x000fe200078e00ff */
[----:B------:R-:W-:Y:S01]  /*2630*/  MOV R18, RZ ;  /* 0x000000ff00127202 */ /* 0x000fe20000000f00 */
[----:B------:R-:W-:Y:S01]  /*2640*/  IMAD.MOV.U32 R2, RZ, RZ, R1 ;  /* 0x000000ffff027224 */ /* 0x000fe200078e0001 */
[----:B------:R-:W0:Y:S02]  /*2650*/  LDCU.64 UR8, c[0x4][URZ] ;  /* 0x01000000ff0877ac */ /* 0x000e240008000a00 */
[----:B------:R-:W-:Y:S01]  /*2660*/  LOP3.LUT R29, R6, 0x80000000, RZ, 0xfc, !PT ;  /* 0x80000000061d7812 */ /* 0x000fe200078efcff */
[----:B------:R-:W-:Y:S01]  /*2670*/  UMOV UR5, URZ ;  /* 0x000000ff00057c82 */ /* 0x000fe20008000000 */
[----:B------:R-:W-:-:S05]  /*2680*/  UMOV UR4, URZ ;  /* 0x000000ff00047c82 */ /* 0x000fca0008000000 */
.L_x_66:
        /* <DEDUP_REMOVED lines=28> */
[--C-:B------:R-:W-:Y:S02]  /*2850*/  SHF.R.U32.HI R23, RZ, 0x1e, R2.reuse ;  /* 0x0000001eff177819 */ /* 0x100fe40000011602 */
        /* <DEDUP_REMOVED lines=9> */
[----:B------:R-:W1:Y:S01]  /*28f0*/  I2F.F64.S64 R14, R14 ;  /* 0x0000000e000e7312 */ /* 0x000e620000301c00 */
[----:B------:R-:W-:-:S05]  /*2900*/  IMAD.MOV R2, RZ, RZ, -R6 ;  /* 0x000000ffff027224 */ /* 0x000fca00078e0a06 */
[----:B------:R-:W-:Y:S01]  /*2910*/  @!P0 MOV R6, R2 ;  /* 0x0000000200068202 */ /* 0x000fe20000000f00 */
[----:B-1----:R-:W-:-:S10]  /*2920*/  DMUL R16, R14, UR4 ;  /* 0x000000040e107c28 */ /* 0x002fd40008000000 */
[----:B------:R-:W1:Y:S02]  /*2930*/  F2F.F32.F64 R16, R16 ;  /* 0x0000001000107310 */ /* 0x000e640000301000 */
[----:B-1----:R-:W-:Y:S01]  /*2940*/  FSEL R2, -R16, R16, !P1 ;  /* 0x0000001010027208 */ /* 0x002fe20004800100 */
[----:B0-----:R-:W-:Y:S06]  /*2950*/  BRA `(.L_x_64) ;  /* 0x0000000000087947 */ /* 0x001fec0003800000 */
.L_x_65:
[----:B------:R-:W-:Y:S01]  /*2960*/  FMUL R2, RZ, R19 ;  /* 0x00000013ff027220 */ /* 0x000fe20000400000 */
[----:B------:R-:W-:-:S07]  /*2970*/  IMAD.MOV.U32 R6, RZ, RZ, RZ ;  /* 0x000000ffff067224 */ /* 0x000fce00078e00ff */
.L_x_64:
[----:B------:R-:W-:Y:S05]  /*2980*/  BSYNC.RECONVERGENT B0 ;  /* 0x0000000000007941 */ /* 0x000fea0003800200 */
.L_x_63:
[----:B------:R-:W-:Y:S01]  /*2990*/  FMUL R15, R2, R2 ;  /* 0x00000002020f7220 */ /* 0x000fe20000400000 */
[C---:B------:R-:W-:Y:S01]  /*29a0*/  LOP3.LUT R14, R6.reuse, 0x1, RZ, 0xc0, !PT ;  /* 0x00000001060e7812 */ /* 0x040fe200078ec0ff */
[----:B------:R-:W-:Y:S01]  /*29b0*/  FADD R23, R27, -1 ;  /* 0xbf8000001b177421 */ /* 0x000fe20000000000 */
[----:B------:R-:W-:Y:S01]  /*29c0*/  LOP3.LUT P1, RZ, R6, 0x2, RZ, 0xc0, !PT ;  /* 0x0000000206ff7812 */ /* 0x000fe2000782c0ff */
[----:B------:R-:W-:Y:S01]  /*29d0*/  FFMA R4, R15, R4, -0.0013887860113754868507 ;  /* 0xbab607ed0f047423 */ /* 0x000fe20000000004 */
[----:B------:R-:W-:Y:S01]  /*29e0*/  ISETP.NE.U32.AND P0, PT, R14, 0x1, PT ;  /* 0x000000010e00780c */ /* 0x000fe20003f05070 */
[----:B------:R-:W0:Y:S01]  /*29f0*/  FRND.FLOOR R6, R3 ;  /* 0x0000000300067307 */ /* 0x000e220000205000 */
[----:B------:R-:W-:Y:S01]  /*2a00*/  FADD R27, RZ, R27 ;  /* 0x0000001bff1b7221 */ /* 0x000fe20000000000 */
[----:B------:R-:W-:Y:S01]  /*2a10*/  FADD R23, R0, -R23 ;  /* 0x8000001700177221 */ /* 0x000fe20000000000 */
[----:B------:R-:W-:Y:S01]  /*2a20*/  FSEL R14, R5, 0.0083327032625675201416, !P0 ;  /* 0x3c0885e4050e7808 */ /* 0x000fe20004000000 */
[----:B------:R-:W-:Y:S01]  /*2a30*/  BSSY.RECONVERGENT B0, `(.L_x_67) ;  /* 0x0000052000007945 */ /* 0x000fe20003800200 */
[----:B------:R-:W-:-:S02]  /*2a40*/  FSEL R4, R4, -0.00019574658654164522886, !P0 ;  /* 0xb94d415304047808 */ /* 0x000fc40004000000 */
[----:B------:R-:W-:Y:S02]  /*2a50*/  FSEL R2, R2, 1, P0 ;  /* 0x3f80000002027808 */ /* 0x000fe40000000000 */
[----:B------:R-:W-:Y:S01]  /*2a60*/  FSEL R17, -R11, -0.16666662693023681641, !P0 ;  /* 0xbe2aaaa80b117808 */ /* 0x000fe20004000100 */
[C---:B------:R-:W-:Y:S02]  /*2a70*/  FFMA R4, R15.reuse, R4, R14 ;  /* 0x000000040f047223 */ /* 0x040fe4000000000e */
[C---:B------:R-:W-:Y:S02]  /*2a80*/  FFMA R5, R15.reuse, R2, RZ ;  /* 0x000000020f057223 */ /* 0x040fe400000000ff */
[----:B------:R-:W-:Y:S01]  /*2a90*/  FFMA R4, R15, R4, R17 ;  /* 0x000000040f047223 */ /* 0x000fe20000000011 */
[----:B0-----:R-:W-:-:S03]  /*2aa0*/  FADD R6, R6, 1 ;  /* 0x3f80000006067421 */ /* 0x001fc60000000000 */
[----:B------:R-:W-:Y:S01]  /*2ab0*/  FFMA R2, R5, R4, R2 ;  /* 0x0000000405027223 */ /* 0x000fe20000000002 */
[----:B------:R-:W-:-:S03]  /*2ac0*/  FADD R6, R3, -R6 ;  /* 0x8000000603067221 */ /* 0x000fc60000000000 */
[----:B------:R-:W-:Y:S01]  /*2ad0*/  @P1 FADD R2, RZ, -R2 ;  /* 0x80000002ff021221 */ /* 0x000fe20000000000 */
[----:B------:R-:W-:-:S03]  /*2ae0*/  FSETP.GEU.AND P1, PT, |R27|, 8, PT ;  /* 0x410000001b00780b */ /* 0x000fc60003f2e200 */
[----:B------:R-:W-:-:S04]  /*2af0*/  FMUL R2, R2, 523 ;  /* 0x4402c00002027820 */ /* 0x000fc80000400000 */
[----:B------:R-:W0:Y:S02]  /*2b00*/  F2F.F64.F32 R18, R2 ;  /* 0x0000000200127310 */ /* 0x000e240000201800 */
[C---:B0-----:R-:W-:Y:S02]  /*2b10*/  DMUL R14, R18.reuse, UR12 ;  /* 0x0000000c120e7c28 */ /* 0x041fe40008000000 */
[----:B------:R-:W-:-:S04]  /*2b20*/  DMUL R18, R18, UR10 ;  /* 0x0000000a12127c28 */ /* 0x000fc80008000000 */
[----:B------:R-:W0:Y:S08]  /*2b30*/  FRND.F64.FLOOR R4, R14 ;  /* 0x0000000e00047313 */ /* 0x000e300000305800 */
[----:B------:R-:W1:Y:S01]  /*2b40*/  FRND.F64.FLOOR R16, R18 ;  /* 0x0000001200107313 */ /* 0x000e620000305800 */
[----:B0-----:R-:W-:Y:S02]  /*2b50*/  DADD R4, R14, -R4 ;  /* 0x000000000e047229 */ /* 0x001fe40000000804 */
[----:B-1----:R-:W-:-:S08]  /*2b60*/  DADD R16, R18, -R16 ;  /* 0x0000000012107229 */ /* 0x002fd00000000810 */
[----:B------:R0:W1:Y:S08]  /*2b70*/  F2F.F32.F64 R5, R4 ;  /* 0x0000000400057310 */ /* 0x0000700000301000 */
[----:B------:R-:W2:Y:S01]  /*2b80*/  F2F.F32.F64 R16, R16 ;  /* 0x0000001000107310 */ /* 0x000ea20000301000 */
[----:B0-----:R-:W-:-:S04]  /*2b90*/  FADD R4, |R27|, -RZ ;  /* 0x800000ff1b047221 */ /* 0x001fc80000000200 */
[----:B------:R-:W-:Y:S02]  /*2ba0*/  IMAD.MOV.U32 R18, RZ, RZ, R4 ;  /* 0x000000ffff127224 */ /* 0x000fe400078e0004 */
[----:B-1----:R-:W-:Y:S01]  /*2bb0*/  FADD R14, -R5, R6 ;  /* 0x00000006050e7221 */ /* 0x002fe20000000100 */
[C---:B------:R-:W-:Y:S02]  /*2bc0*/  LOP3.LUT R19, R4.reuse, 0xff800000, RZ, 0xc0, !PT ;  /* 0xff80000004137812 */ /* 0x040fe400078ec0ff */
[----:B------:R-:W-:Y:S01]  /*2bd0*/  ISETP.GT.U32.AND P0, PT, R4, 0x7f7fffff, PT ;  /* 0x7f7fffff0400780c */ /* 0x000fe20003f04070 */
[----:B------:R-:W-:Y:S02]  /*2be0*/  FMUL R3, R14, R14 ;  /* 0x0000000e0e037220 */ /* 0x000fe40000400000 */
[----:B------:R-:W-:Y:S02]  /*2bf0*/  VIADD R19, R19, 0xbf000000 ;  /* 0xbf00000013137836 */ /* 0x000fe40000000000 */
[----:B--2---:R-:W-:-:S04]  /*2c00*/  FADD R2, R23, -R16 ;  /* 0x8000001017027221 */ /* 0x004fc80000000000 */
[----:B------:R-:W-:Y:S01]  /*2c10*/  FFMA R2, R2, R2, R3 ;  /* 0x0000000202027223 */ /* 0x000fe20000000003 */
[----:B------:R-:W-:-:S04]  /*2c20*/  LOP3.LUT R3, R4, 0x7fffff, RZ, 0xc0, !PT ;  /* 0x007fffff04037812 */ /* 0x000fc800078ec0ff */
[----:B------:R-:W-:Y:S02]  /*2c30*/  FMNMX R25, R25, R2, PT ;  /* 0x0000000219197209 */ /* 0x000fe40003800000 */
[----:B------:R-:W-:Y:S02]  /*2c40*/  LOP3.LUT R23, R3, 0x3f800000, RZ, 0xfc, !PT ;  /* 0x3f80000003177812 */ /* 0x000fe400078efcff */
[----:B------:R-:W-:Y:S01]  /*2c50*/  FSEL R2, R20, 67108864, P0 ;  /* 0x4c80000014027808 */ /* 0x000fe20000000000 */
[----:B------:R-:W-:Y:S06]  /*2c60*/  @!P1 BRA `(.L_x_68) ;  /* 0x0000000000b89947 */ /* 0x000fec0003800000 */
[----:B------:R-:W-:Y:S02]  /*2c70*/  FSETP.GTU.AND P0, PT, R18, 67108864, PT ;  /* 0x4c8000001200780b */ /* 0x000fe40003f0c000 */
[----:B------:R-:W-:-:S11]  /*2c80*/  MOV R3, R23 ;  /* 0x0000001700037202 */ /* 0x000fd60000000f00 */
        /* <DEDUP_REMOVED lines=18> */
.L_x_72:
[----:B------:R-:W-:Y:S01]  /*2db0*/  FSETP.GEU.AND P0, PT, R4, -8, PT ;  /* 0xc10000000400780b */ /* 0x000fe20003f0e000 */
[----:B------:R-:W-:-:S12]  /*2dc0*/  FADD R3, R3, -1 ;  /* 0xbf80000003037421 */ /* 0x000fd80000000000 */
[----:B------:R-:W-:-:S07]  /*2dd0*/  @!P0 FADD R3, R3, -1 ;  /* 0xbf80000003038421 */ /* 0x000fce0000000000 */
.L_x_71:
[----:B------:R-:W-:Y:S05]  /*2de0*/  BSYNC.RECONVERGENT B1 ;  /* 0x0000000000017941 */ /* 0x000fea0003800200 */
.L_x_70:
[----:B------:R-:W-:Y:S01]  /*2df0*/  FFMA R4, R3, -8, R18 ;  /* 0xc100000003047823 */ /* 0x000fe20000000012 */
[----:B------:R-:W-:Y:S06]  /*2e00*/  BRA `(.L_x_68) ;  /* 0x0000000000507947 */ /* 0x000fec0003800000 */
.L_x_69:
[----:B------:R-:W-:Y:S01]  /*2e10*/  ISETP.NE.AND P0, PT, R19, RZ, PT ;  /* 0x000000ff1300720c */ /* 0x000fe20003f05270 */
[----:B------:R-:W-:-:S12]  /*2e20*/  BSSY.RECONVERGENT B1, `(.L_x_73) ;  /* 0x0000010000017945 */ /* 0x000fd80003800200 */
[----:B------:R-:W-:Y:S05]  /*2e30*/  @!P0 BRA `(.L_x_74) ;  /* 0x0000000000388947 */ /* 0x000fea0003800000 */
[----:B------:R-:W-:Y:S02]  /*2e40*/  IMAD.MOV.U32 R3, RZ, RZ, R23 ;  /* 0x000000ffff037224 */ /* 0x000fe400078e0017 */
[----:B------:R-:W-:-:S07]  /*2e50*/  IMAD.MOV.U32 R4, RZ, RZ, R19 ;  /* 0x000000ffff047224 */ /* 0x000fce00078e0013 */
.L_x_75:
        /* <DEDUP_REMOVED lines=12> */
.L_x_74:
[----:B------:R-:W-:Y:S05]  /*2f20*/  BSYNC.RECONVERGENT B1 ;  /* 0x0000000000017941 */ /* 0x000fea0003800200 */
.L_x_73:
[----:B------:R-:W-:-:S04]  /*2f30*/  FMUL R3, R3, 1.1920928955078125e-07 ;  /* 0x3400000003037820 */ /* 0x000fc80000400000 */
[----:B------:R-:W-:-:S07]  /*2f40*/  FMUL R4, R2, R3 ;  /* 0x0000000302047220 */ /* 0x000fce0000400000 */
.L_x_68:
[----:B------:R-:W-:Y:S05]  /*2f50*/  BSYNC.RECONVERGENT B0 ;  /* 0x0000000000007941 */ /* 0x000fea0003800200 */
.L_x_67:
[----:B------:R-:W-:Y:S01]  /*2f60*/  FSETP.GEU.AND P0, PT, R13, 8, PT ;  /* 0x410000000d00780b */ /* 0x000fe20003f0e000 */
[----:B------:R-:W-:Y:S01]  /*2f70*/  BSSY.RECONVERGENT B0, `(.L_x_76) ;  /* 0x0000034000007945 */ /* 0x000fe20003800200 */
[----:B------:R-:W-:-:S11]  /*2f80*/  IMAD.MOV.U32 R3, RZ, RZ, R13 ;  /* 0x000000ffff037224 */ /* 0x000fd600078e000d */
        /* <DEDUP_REMOVED lines=20> */
.L_x_81:
[----:B------:R-:W-:Y:S01]  /*30d0*/  FSETP.GEU.AND P0, PT, R3, -8, PT ;  /* 0xc10000000300780b */ /* 0x000fe20003f0e000 */
[----:B------:R-:W-:-:S12]  /*30e0*/  FADD R2, R2, -1 ;  /* 0xbf80000002027421 */ /* 0x000fd80000000000 */
[----:B------:R-:W-:-:S07]  /*30f0*/  @!P0 FADD R2, R2, -1 ;  /* 0xbf80000002028421 */ /* 0x000fce0000000000 */
.L_x_80:
[----:B------:R-:W-:Y:S05]  /*3100*/  BSYNC.RECONVERGENT B1 ;  /* 0x0000000000017941 */ /* 0x000fea0003800200 */
.L_x_79:
[----:B------:R-:W-:Y:S01]  /*3110*/  FFMA R3, R2, -8, R13 ;  /* 0xc100000002037823 */ /* 0x000fe2000000000d */
[----:B------:R-:W-:Y:S06]  /*3120*/  BRA `(.L_x_77) ;  /* 0x0000000000607947 */ /* 0x000fec0003800000 */
.L_x_78:
        /* <DEDUP_REMOVED lines=9> */
.L_x_84:
        /* <DEDUP_REMOVED lines=12> */
.L_x_83:
[----:B------:R-:W-:Y:S05]  /*3280*/  BSYNC.RECONVERGENT B1 ;  /* 0x0000000000017941 */ /* 0x000fea0003800200 */
.L_x_82:
[----:B------:R-:W-:-:S04]  /*3290*/  FMUL R3, R3, 1.1920928955078125e-07 ;  /* 0x3400000003037820 */ /* 0x000fc80000400000 */
[----:B------:R-:W-:-:S07]  /*32a0*/  FMUL R3, R2, R3 ;  /* 0x0000000302037220 */ /* 0x000fce0000400000 */
.L_x_77:
[----:B------:R-:W-:Y:S05]  /*32b0*/  BSYNC.RECONVERGENT B0 ;  /* 0x0000000000007941 */ /* 0x000fea0003800200 */
.L_x_76:
[C---:B------:R-:W-:Y:S01]  /*32c0*/  FSETP.NAN.AND P0, PT, |R3|.reuse, |R3|, PT ;  /* 0x400000030300720b */ /* 0x040fe20003f08200 */
[----:B------:R-:W-:Y:S01]  /*32d0*/  BSSY.RECONVERGENT B0, `(.L_x_85) ;  /* 0x0000048000007945 */ /* 0x000fe20003800200 */
[C---:B------:R-:W-:Y:S02]  /*32e0*/  LOP3.LUT R2, R3.reuse, 0x80000000, R12, 0xb8, !PT ;  /* 0x8000000003027812 */ /* 0x040fe400078eb80c */
[C---:B------:R-:W-:Y:S02]  /*32f0*/  LOP3.LUT R27, R4.reuse, 0x80000000, R27, 0xb8, !PT ;  /* 0x80000000041b7812 */ /* 0x040fe400078eb81b */
[C---:B------:R-:W-:Y:S02]  /*3300*/  FSETP.NAN.AND P1, PT, |R4|.reuse, |R4|, PT ;  /* 0x400000040400720b */ /* 0x040fe40003f28200 */
[----:B------:R-:W-:Y:S02]  /*3310*/  FSEL R2, R3, R2, P0 ;  /* 0x0000000203027208 */ /* 0x000fe40000000000 */
        /* <DEDUP_REMOVED lines=20> */
.L_x_88:
        /* <DEDUP_REMOVED lines=31> */
[----:B------:R-:W-:Y:S02]  /*3650*/  SHF.R.U32.HI R14, RZ, 0x1e, R14 ;  /* 0x0000001eff0e7819 */ /* 0x000fe4000001160e */
[----:B------:R-:W-:-:S02]  /*3660*/  SHF.R.S32.HI R4, RZ, 0x1f, R15 ;  /* 0x0000001fff047819 */ /* 0x000fc4000001140f */
[C---:B------:R-:W-:Y:S02]  /*3670*/  LOP3.LUT R16, R15.reuse, R16, RZ, 0x3c, !PT ;  /* 0x000000100f107212 */ /* 0x040fe400078e3cff */
        /* <DEDUP_REMOVED lines=11> */
.L_x_87:
[----:B------:R-:W-:Y:S01]  /*3730*/  FMUL R2, RZ, R16 ;  /* 0x00000010ff027220 */ /* 0x000fe20000400000 */
[----:B------:R-:W-:-:S07]  /*3740*/  IMAD.MOV.U32 R15, RZ, RZ, RZ ;  /* 0x000000ffff0f7224 */ /* 0x000fce00078e00ff */
.L_x_86:
[----:B------:R-:W-:Y:S05]  /*3750*/  BSYNC.RECONVERGENT B0 ;  /* 0x0000000000007941 */ /* 0x000fea0003800200 */
.L_x_85:
[----:B------:R-:W-:Y:S02]  /*3760*/  IMAD.MOV.U32 R4, RZ, RZ, 0x37cbac00 ;  /* 0x37cbac00ff047424 */ /* 0x000fe400078e00ff */
[----:B------:R-:W-:Y:S01]  /*3770*/  FMUL R3, R2, R2 ;  /* 0x0000000202037220 */ /* 0x000fe20000400000 */
[C---:B------:R-:W-:Y:S01]  /*3780*/  LOP3.LUT R5, R15.reuse, 0x1, RZ, 0xc0, !PT ;  /* 0x000000010f057812 */ /* 0x040fe200078ec0ff */
[----:B------:R-:W-:Y:S01]  /*3790*/  IMAD.MOV.U32 R14, RZ, RZ, 0x3d2aaabb ;  /* 0x3d2aaabbff0e7424 */ /* 0x000fe200078e00ff */
[----:B------:R-:W-:Y:S01]  /*37a0*/  LOP3.LUT P1, RZ, R15, 0x2, RZ, 0xc0, !PT ;  /* 0x000000020fff7812 */ /* 0x000fe2000782c0ff */
[----:B------:R-:W-:Y:S01]  /*37b0*/  FFMA R4, R3, R4, -0.0013887860113754868507 ;  /* 0xbab607ed03047423 */ /* 0x000fe20000000004 */
[----:B------:R-:W-:Y:S01]  /*37c0*/  ISETP.NE.U32.AND P0, PT, R5, 0x1, PT ;  /* 0x000000010500780c */ /* 0x000fe20003f05070 */
[----:B------:R-:W0:Y:S01]  /*37d0*/  FRND.FLOOR R24, R0 ;  /* 0x0000000000187307 */ /* 0x000e220000205000 */
[----:B------:R-:W-:Y:S02]  /*37e0*/  BSSY.RECONVERGENT B0, `(.L_x_89) ;  /* 0x0000050000007945 */ /* 0x000fe40003800200 */
[----:B------:R-:W-:-:S02]  /*37f0*/  FSEL R4, R4, -0.00019574658654164522886, !P0 ;  /* 0xb94d415304047808 */ /* 0x000fc40004000000 */
[----:B------:R-:W-:Y:S02]  /*3800*/  FSEL R14, R14, 0.0083327032625675201416, !P0 ;  /* 0x3c0885e40e0e7808 */ /* 0x000fe40004000000 */
[----:B------:R-:W-:Y:S02]  /*3810*/  FSEL R2, R2, 1, P0 ;  /* 0x3f80000002027808 */ /* 0x000fe40000000000 */
[----:B------:R-:W-:Y:S01]  /*3820*/  FSEL R15, -R11, -0.16666662693023681641, !P0 ;  /* 0xbe2aaaa80b0f7808 */ /* 0x000fe20004000100 */
[C---:B------:R-:W-:Y:S01]  /*3830*/  FFMA R4, R3.reuse, R4, R14 ;  /* 0x0000000403047223 */ /* 0x040fe2000000000e */
[----:B------:R-:W-:Y:S01]  /*3840*/  FSETP.GEU.AND P0, PT, R18, 8, PT ;  /* 0x410000001200780b */ /* 0x000fe20003f0e000 */
[C---:B------:R-:W-:Y:S02]  /*3850*/  FFMA R5, R3.reuse, R2, RZ ;  /* 0x0000000203057223 */ /* 0x040fe400000000ff */
[----:B------:R-:W-:Y:S01]  /*3860*/  FFMA R4, R3, R4, R15 ;  /* 0x0000000403047223 */ /* 0x000fe2000000000f */
[----:B0-----:R-:W-:-:S03]  /*3870*/  FADD R27, RZ, R24 ;  /* 0x00000018ff1b7221 */ /* 0x001fc60000000000 */
[----:B------:R-:W-:Y:S01]  /*3880*/  FFMA R2, R5, R4, R2 ;  /* 0x0000000405027223 */ /* 0x000fe20000000002 */
[----:B------:R-:W-:-:S03]  /*3890*/  FADD R29, R0, -R27 ;  /* 0x8000001b001d7221 */ /* 0x000fc60000000000 */
[----:B------:R-:W-:-:S04]  /*38a0*/  @P1 FADD R2, RZ, -R2 ;  /* 0x80000002ff021221 */ /* 0x000fc80000000000 */
[----:B------:R-:W-:-:S04]  /*38b0*/  FMUL R26, R2, 523 ;  /* 0x4402c000021a7820 */ /* 0x000fc80000400000 */
[----:B------:R-:W0:Y:S08]  /*38c0*/  F2F.F64.F32 R4, R26 ;  /* 0x0000001a00047310 */ /* 0x000e300000201800 */
[----:B------:R-:W1:Y:S01]  /*38d0*/  F2F.F64.F32 R16, R26 ;  /* 0x0000001a00107310 */ /* 0x000e620000201800 */
[----:B0-----:R-:W-:-:S07]  /*38e0*/  DMUL R4, R4, UR12 ;  /* 0x0000000c04047c28 */ /* 0x001fce0008000000 */
[----:B------:R-:W0:Y:S01]  /*38f0*/  FRND.F64.FLOOR R2, R4 ;  /* 0x0000000400027313 */ /* 0x000e220000305800 */
[----:B-1----:R-:W-:-:S07]  /*3900*/  DMUL R16, R16, UR10 ;  /* 0x0000000a10107c28 */ /* 0x002fce0008000000 */
[----:B------:R-:W1:Y:S01]  /*3910*/  FRND.F64.FLOOR R14, R16 ;  /* 0x00000010000e7313 */ /* 0x000e620000305800 */
[----:B0-----:R-:W-:Y:S02]  /*3920*/  DADD R2, R4, -R2 ;  /* 0x0000000004027229 */ /* 0x001fe40000000802 */
[----:B-1----:R-:W-:-:S08]  /*3930*/  DADD R14, R16, -R14 ;  /* 0x00000000100e7229 */ /* 0x002fd0000000080e */
[----:B------:R-:W0:Y:S08]  /*3940*/  F2F.F32.F64 R3, R2 ;  /* 0x0000000200037310 */ /* 0x000e300000301000 */
[----:B------:R-:W1:Y:S01]  /*3950*/  F2F.F32.F64 R14, R14 ;  /* 0x0000000e000e7310 */ /* 0x000e620000301000 */
[----:B0-----:R-:W-:-:S04]  /*3960*/  FADD R24, R10, -R3 ;  /* 0x800000030a187221 */ /* 0x001fc80000000000 */
[----:B------:R-:W-:Y:S01]  /*3970*/  FMUL R5, R24, R24 ;  /* 0x0000001818057220 */ /* 0x000fe20000400000 */
[----:B-1----:R-:W-:-:S04]  /*3980*/  FADD R4, R29, -R14 ;  /* 0x8000000e1d047221 */ /* 0x002fc80000000000 */
[----:B------:R-:W-:Y:S01]  /*3990*/  FFMA R16, R4, R4, R5 ;  /* 0x0000000404107223 */ /* 0x000fe20000000005 */
[----:B------:R-:W-:-:S04]  /*39a0*/  MOV R4, R18 ;  /* 0x0000001200047202 */ /* 0x000fc80000000f00 */
[----:B------:R-:W-:Y:S01]  /*39b0*/  FMNMX R25, R25, R16, PT ;  /* 0x0000001019197209 */ /* 0x000fe20003800000 */
        /* <DEDUP_REMOVED lines=20> */
.L_x_94:
[----:B------:R-:W-:Y:S01]  /*3b00*/  FSETP.GEU.AND P0, PT, R2, -8, PT ;  /* 0xc10000000200780b */ /* 0x000fe20003f0e000 */
[----:B------:R-:W-:-:S12]  /*3b10*/  FADD R3, R3, -1 ;  /* 0xbf80000003037421 */ /* 0x000fd80000000000 */
[----:B------:R-:W-:-:S07]  /*3b20*/  @!P0 FADD R3, R3, -1 ;  /* 0xbf80000003038421 */ /* 0x000fce0000000000 */
.L_x_93:
[----:B------:R-:W-:Y:S05]  /*3b30*/  BSYNC.RECONVERGENT B1 ;  /* 0x0000000000017941 */ /* 0x000fea0003800200 */
.L_x_92:
[----:B------:R-:W-:Y:S01]  /*3b40*/  FFMA R4, R3, -8, R18 ;  /* 0xc100000003047823 */ /* 0x000fe20000000012 */
[----:B------:R-:W-:Y:S06]  /*3b50*/  BRA `(.L_x_90) ;  /* 0x0000000000607947 */ /* 0x000fec0003800000 */
.L_x_91:
[----:B------:R-:W-:Y:S01]  /*3b60*/  ISETP.NE.AND P0, PT, R19, RZ, PT ;  /* 0x000000ff1300720c */ /* 0x000fe20003f05270 */
[----:B------:R-:W-:Y:S01]  /*3b70*/  FADD R2, |R27|, -RZ ;  /* 0x800000ff1b027221 */ /* 0x000fe20000000200 */
[----:B------:R-:W-:Y:S04]  /*3b80*/  BSSY.RECONVERGENT B1, `(.L_x_95) ;  /* 0x0000013000017945 */ /* 0x000fe80003800200 */
[----:B------:R-:W-:Y:S01]  /*3b90*/  ISETP.GT.U32.AND P1, PT, R2, 0x7f7fffff, PT ;  /* 0x7f7fffff0200780c */ /* 0x000fe20003f24070 */
[----:B------:R-:W-:-:S03]  /*3ba0*/  IMAD.MOV.U32 R2, RZ, RZ, R23 ;  /* 0x000000ffff027224 */ /* 0x000fc600078e0017 */
[----:B------:R-:W-:-:S03]  /*3bb0*/  FSEL R15, R20, 67108864, P1 ;  /* 0x4c800000140f7808 */ /* 0x000fc60000800000 */
[----:B------:R-:W-:Y:S06]  /*3bc0*/  @!P0 BRA `(.L_x_96) ;  /* 0x0000000000388947 */ /* 0x000fec0003800000 */
[----:B------:R-:W-:Y:S01]  /*3bd0*/  IMAD.MOV.U32 R2, RZ, RZ, R23 ;  /* 0x000000ffff027224 */ /* 0x000fe200078e0017 */
[----:B------:R-:W-:-:S07]  /*3be0*/  MOV R3, R19 ;  /* 0x0000001300037202 */ /* 0x000fce0000000f00 */
.L_x_97:
        /* <DEDUP_REMOVED lines=12> */
.L_x_96:
[----:B------:R-:W-:Y:S05]  /*3cb0*/  BSYNC.RECONVERGENT B1 ;  /* 0x0000000000017941 */ /* 0x000fea0003800200 */
.L_x_95:
[----:B------:R-:W-:-:S04]  /*3cc0*/  FMUL R4, R2, 1.1920928955078125e-07 ;  /* 0x3400000002047820 */ /* 0x000fc80000400000 */
[----:B------:R-:W-:-:S07]  /*3cd0*/  FMUL R4, R15, R4 ;  /* 0x000000040f047220 */ /* 0x000fce0000400000 */
.L_x_90:
[----:B------:R-:W-:Y:S05]  /*3ce0*/  BSYNC.RECONVERGENT B0 ;  /* 0x0000000000007941 */ /* 0x000fea0003800200 */
.L_x_89:
        /* <DEDUP_REMOVED lines=23> */
.L_x_103:
[----:B------:R-:W-:Y:S01]  /*3e60*/  FSETP.GEU.AND P0, PT, R3, -8, PT ;  /* 0xc10000000300780b */ /* 0x000fe20003f0e000 */
[----:B------:R-:W-:-:S12]  /*3e70*/  FADD R2, R2, -1 ;  /* 0xbf80000002027421 */ /* 0x000fd80000000000 */
[----:B------:R-:W-:-:S07]  /*3e80*/  @!P0 FADD R2, R2, -1 ;  /* 0xbf80000002028421 */ /* 0x000fce0000000000 */
.L_x_102:
[----:B------:R-:W-:Y:S05]  /*3e90*/  BSYNC.RECONVERGENT B1 ;  /* 0x0000000000017941 */ /* 0x000fea0003800200 */
.L_x_101:
[----:B------:R-:W-:Y:S01]  /*3ea0*/  FFMA R2, R2, -8, R9 ;  /* 0xc100000002027823 */ /* 0x000fe20000000009 */
[----:B------:R-:W-:Y:S06]  /*3eb0*/  BRA `(.L_x_99) ;  /* 0x0000000000607947 */ /* 0x000fec0003800000 */
.L_x_100:
        /* <DEDUP_REMOVED lines=9> */
.L_x_106:
        /* <DEDUP_REMOVED lines=12> */
.L_x_105:
[----:B------:R-:W-:Y:S05]  /*4010*/  BSYNC.RECONVERGENT B1 ;  /* 0x0000000000017941 */ /* 0x000fea0003800200 */
.L_x_104:
[----:B------:R-:W-:-:S04]  /*4020*/  FMUL R3, R3, 1.1920928955078125e-07 ;  /* 0x3400000003037820 */ /* 0x000fc80000400000 */
[----:B------:R-:W-:-:S07]  /*4030*/  FMUL R2, R2, R3 ;  /* 0x0000000302027220 */ /* 0x000fce0000400000 */
.L_x_99:
[----:B------:R-:W-:Y:S05]  /*4040*/  BSYNC.RECONVERGENT B0 ;  /* 0x0000000000007941 */ /* 0x000fea0003800200 */
.L_x_98:
[----:B------:R-:W-:Y:S01]  /*4050*/  FSETP.NAN.AND P0, PT, |R2|, |R2|, PT ;  /* 0x400000020200720b */ /* 0x000fe20003f08200 */
[----:B------:R-:W-:Y:S01]  /*4060*/  BSSY.RECONVERGENT B0, `(.L_x_107) ;  /* 0x0000047000007945 */ /* 0x000fe20003800200 */
[C---:B------:R-:W-:Y:S02]  /*4070*/  LOP3.LUT R27, R4.reuse, 0x80000000, R27, 0xb8, !PT ;  /* 0x80000000041b7812 */ /* 0x040fe400078eb81b */
[----:B------:R-:W-:Y:S02]  /*4080*/  FSETP.NAN.AND P1, PT, |R4|, |R4|, PT ;  /* 0x400000040400720b */ /* 0x000fe40003f28200 */
        /* <DEDUP_REMOVED lines=21> */
.L_x_110:
        /* <DEDUP_REMOVED lines=39> */
[----:B------:R-:W-:-:S05]  /*4450*/  IADD3 R14, PT, PT, -R15, RZ, RZ ;  /* 0x000000ff0f0e7210 */ /* 0x000fca0007ffe1ff */
[----:B------:R-:W-:Y:S01]  /*4460*/  @!P0 IMAD.MOV.U32 R15, RZ, RZ, R14 ;  /* 0x000000ffff0f8224 */ /* 0x000fe200078e000e */
[----:B-1----:R-:W-:-:S10]  /*4470*/  DMUL R4, R2, UR4 ;  /* 0x0000000402047c28 */ /* 0x002fd40008000000 */
[----:B------:R-:W1:Y:S02]  /*4480*/  F2F.F32.F64 R4, R4 ;  /* 0x0000000400047310 */ /* 0x000e640000301000 */
[----:B-1----:R-:W-:Y:S01]  /*4490*/  FSEL R2, -R4, R4, !P1 ;  /* 0x0000000404027208 */ /* 0x002fe20004800100 */
[----:B0-----:R-:W-:Y:S06]  /*44a0*/  BRA `(.L_x_108) ;  /* 0x0000000000087947 */ /* 0x001fec0003800000 */
.L_x_109:
[----:B------:R-:W-:Y:S01]  /*44b0*/  FMUL R2, RZ, R16 ;  /* 0x00000010ff027220 */ /* 0x000fe20000400000 */
[----:B------:R-:W-:-:S07]  /*44c0*/  IMAD.MOV.U32 R15, RZ, RZ, RZ ;  /* 0x000000ffff0f7224 */ /* 0x000fce00078e00ff */
.L_x_108:
[----:B------:R-:W-:Y:S05]  /*44d0*/  BSYNC.RECONVERGENT B0 ;  /* 0x0000000000007941 */ /* 0x000fea0003800200 */
.L_x_107:
[----:B------:R-:W-:Y:S02]  /*44e0*/  IMAD.MOV.U32 R24, RZ, RZ, 0x37cbac00 ;  /* 0x37cbac00ff187424 */ /* 0x000fe400078e00ff */
[----:B------:R-:W-:Y:S01]  /*44f0*/  FMUL R3, R2, R2 ;  /* 0x0000000202037220 */ /* 0x000fe20000400000 */
[----:B------:R-:W-:Y:S01]  /*4500*/  LOP3.LUT R5, R15, 0x1, RZ, 0xc0, !PT ;  /* 0x000000010f057812 */ /* 0x000fe200078ec0ff */
[----:B------:R-:W0:Y:S01]  /*4510*/  FRND.FLOOR R26, R0 ;  /* 0x00000000001a7307 */ /* 0x000e220000205000 */
[----:B------:R-:W-:Y:S01]  /*4520*/  MOV R14, 0x3d2aaabb ;  /* 0x3d2aaabb000e7802 */ /* 0x000fe20000000f00 */
[----:B------:R-:W-:Y:S01]  /*4530*/  FFMA R4, R3, R24, -0.0013887860113754868507 ;  /* 0xbab607ed03047423 */ /* 0x000fe20000000018 */
[----:B------:R-:W-:Y:S01]  /*4540*/  ISETP.NE.U32.AND P0, PT, R5, 0x1, PT ;  /* 0x000000010500780c */ /* 0x000fe20003f05070 */
[----:B------:R-:W-:Y:S01]  /*4550*/  BSSY.RECONVERGENT B0, `(.L_x_111) ;  /* 0x000004d000007945 */ /* 0x000fe20003800200 */
[----:B------:R-:W-:Y:S02]  /*4560*/  LOP3.LUT P1, RZ, R15, 0x2, RZ, 0xc0, !PT ;  /* 0x000000020fff7812 */ /* 0x000fe4000782c0ff */
[----:B------:R-:W-:-:S02]  /*4570*/  FSEL R4, R4, -0.00019574658654164522886, !P0 ;  /* 0xb94d415304047808 */ /* 0x000fc40004000000 */
[----:B------:R-:W-:Y:S02]  /*4580*/  FSEL R14, R14, 0.0083327032625675201416, !P0 ;  /* 0x3c0885e40e0e7808 */ /* 0x000fe40004000000 */
[----:B------:R-:W-:Y:S02]  /*4590*/  FSEL R2, R2, 1, P0 ;  /* 0x3f80000002027808 */ /* 0x000fe40000000000 */
[----:B------:R-:W-:Y:S01]  /*45a0*/  FSEL R15, -R11, -0.16666662693023681641, !P0 ;  /* 0xbe2aaaa80b0f7808 */ /* 0x000fe20004000100 */
[C---:B------:R-:W-:Y:S01]  /*45b0*/  FFMA R4, R3.reuse, R4, R14 ;  /* 0x0000000403047223 */ /* 0x040fe2000000000e */
[----:B0-----:R-:W-:Y:S01]  /*45c0*/  FADD R27, RZ, R26 ;  /* 0x0000001aff1b7221 */ /* 0x001fe20000000000 */
[C---:B------:R-:W-:Y:S01]  /*45d0*/  FFMA R5, R3.reuse, R2, RZ ;  /* 0x0000000203057223 */ /* 0x040fe200000000ff */
[----:B------:R-:W-:Y:S01]  /*45e0*/  FSETP.GEU.AND P0, PT, R18, 8, PT ;  /* 0x410000001200780b */ /* 0x000fe20003f0e000 */
[----:B------:R-:W-:Y:S01]  /*45f0*/  FFMA R4, R3, R4, R15 ;  /* 0x0000000403047223 */ /* 0x000fe2000000000f */
[----:B------:R-:W-:-:S03]  /*4600*/  FADD R29, R0, -R27 ;  /* 0x8000001b001d7221 */ /* 0x000fc60000000000 */
[----:B------:R-:W-:-:S04]  /*4610*/  FFMA R2, R5, R4, R2 ;  /* 0x0000000405027223 */ /* 0x000fc80000000002 */
        /* <DEDUP_REMOVED lines=15> */
[----:B------:R-:W-:-:S05]  /*4710*/  FFMA R2, R2, R2, R3 ;  /* 0x0000000202027223 */ /* 0x000fca0000000003 */
        /* <DEDUP_REMOVED lines=21> */
.L_x_116:
[----:B------:R-:W-:Y:S01]  /*4870*/  FSETP.GEU.AND P0, PT, R2, -8, PT ;  /* 0xc10000000200780b */ /* 0x000fe20003f0e000 */
[----:B------:R-:W-:-:S12]  /*4880*/  FADD R3, R3, -1 ;  /* 0xbf80000003037421 */ /* 0x000fd80000000000 */
[----:B------:R-:W-:-:S07]  /*4890*/  @!P0 FADD R3, R3, -1 ;  /* 0xbf80000003038421 */ /* 0x000fce0000000000 */
.L_x_115:
[----:B------:R-:W-:Y:S05]  /*48a0*/  BSYNC.RECONVERGENT B1 ;  /* 0x0000000000017941 */ /* 0x000fea0003800200 */
.L_x_114:
[----:B------:R-:W-:Y:S01]  /*48b0*/  FFMA R18, R3, -8, R18 ;  /* 0xc100000003127823 */ /* 0x000fe20000000012 */
[----:B------:R-:W-:Y:S06]  /*48c0*/  BRA `(.L_x_112) ;  /* 0x0000000000547947 */ /* 0x000fec0003800000 */
.L_x_113:
[----:B------:R-:W-:Y:S01]  /*48d0*/  ISETP.NE.AND P0, PT, R19, RZ, PT ;  /* 0x000000ff1300720c */ /* 0x000fe20003f05270 */
[----:B------:R-:W-:Y:S01]  /*48e0*/  FADD R2, |R27|, -RZ ;  /* 0x800000ff1b027221 */ /* 0x000fe20000000200 */
[----:B------:R-:W-:Y:S04]  /*48f0*/  BSSY.RECONVERGENT B1, `(.L_x_117) ;  /* 0x0000010000017945 */ /* 0x000fe80003800200 */
[----:B------:R-:W-:-:S04]  /*4900*/  ISETP.GT.U32.AND P1, PT, R2, 0x7f7fffff, PT ;  /* 0x7f7fffff0200780c */ /* 0x000fc80003f24070 */
[----:B------:R-:W-:-:S03]  /*4910*/  FSEL R18, R20, 67108864, P1 ;  /* 0x4c80000014127808 */ /* 0x000fc60000800000 */
[----:B------:R-:W-:Y:S06]  /*4920*/  @!P0 BRA `(.L_x_118) ;  /* 0x0000000000308947 */ /* 0x000fec0003800000 */
.L_x_119:
        /* <DEDUP_REMOVED lines=12> */
.L_x_118:
[----:B------:R-:W-:Y:S05]  /*49f0*/  BSYNC.RECONVERGENT B1 ;  /* 0x0000000000017941 */ /* 0x000fea0003800200 */
.L_x_117:
[----:B------:R-:W-:-:S04]  /*4a00*/  FMUL R23, R23, 1.1920928955078125e-07 ;  /* 0x3400000017177820 */ /* 0x000fc80000400000 */
[----:B------:R-:W-:-:S07]  /*4a10*/  FMUL R18, R18, R23 ;  /* 0x0000001712127220 */ /* 0x000fce0000400000 */
.L_x_112:
[----:B------:R-:W-:Y:S05]  /*4a20*/  BSYNC.RECONVERGENT B0 ;  /* 0x0000000000007941 */ /* 0x000fea0003800200 */
.L_x_111:
[----:B------:R-:W-:Y:S01]  /*4a30*/  FSETP.GEU.AND P1, PT, R7, 8, PT ;  /* 0x410000000700780b */ /* 0x000fe20003f2e000 */
[----:B------:R-:W-:Y:S01]  /*4a40*/  BSSY.RECONVERGENT B0, `(.L_x_120) ;  /* 0x0000037000007945 */ /* 0x000fe20003800200 */
[C---:B------:R-:W-:Y:S02]  /*4a50*/  FSETP.NAN.AND P0, PT, |R18|.reuse, |R18|, PT ;  /* 0x400000121200720b */ /* 0x040fe40003f08200 */
[C---:B------:R-:W-:Y:S02]  /*4a60*/  LOP3.LUT R3, R18.reuse, 0x80000000, R27, 0xb8, !PT ;  /* 0x8000000012037812 */ /* 0x040fe400078eb81b */
[----:B------:R-:W-:Y:S02]  /*4a70*/  MOV R2, R7 ;  /* 0x0000000700027202 */ /* 0x000fe40000000f00 */
[----:B------:R-:W-:-:S05]  /*4a80*/  FSEL R16, R18, R3, P0 ;  /* 0x0000000312107208 */ /* 0x000fca0000000000 */
        /* <DEDUP_REMOVED lines=20> */
.L_x_125:
[----:B------:R-:W-:Y:S01]  /*4bd0*/  FSETP.GEU.AND P0, PT, R3, -8, PT ;  /* 0xc10000000300780b */ /* 0x000fe20003f0e000 */
[----:B------:R-:W-:-:S12]  /*4be0*/  FADD R2, R2, -1 ;  /* 0xbf80000002027421 */ /* 0x000fd80000000000 */
[----:B------:R-:W-:-:S07]  /*4bf0*/  @!P0 FADD R2, R2, -1 ;  /* 0xbf80000002028421 */ /* 0x000fce0000000000 */
.L_x_124:
[----:B------:R-:W-:Y:S05]  /*4c00*/  BSYNC.RECONVERGENT B1 ;  /* 0x0000000000017941 */ /* 0x000fea0003800200 */
.L_x_123:
[----:B------:R-:W-:Y:S01]  /*4c10*/  FFMA R2, R2, -8, R7 ;  /* 0xc100000002027823 */ /* 0x000fe20000000007 */
[----:B------:R-:W-:Y:S06]  /*4c20*/  BRA `(.L_x_121) ;  /* 0x0000000000607947 */ /* 0x000fec0003800000 */
.L_x_122:
        /* <DEDUP_REMOVED lines=9> */
.L_x_128:
[----:B------:R-:W-:-:S04]  /*4cc0*/  VIMNMX.U32 R5, PT, PT, R4, 0xb800000, PT ;  /* 0x0b80000004057848 */ /* 0x000fc80003fe0000 */
[C---:B------:R-:W-:Y:S01]  /*4cd0*/  IADD3 R4, PT, PT, -R5.reuse, R4, RZ ;  /* 0x0000000405047210 */ /* 0x040fe20007ffe1ff */
[----:B------:R-:W-:-:S03]  /*4ce0*/  IMAD.IADD R3, R5, 0x1, R3 ;  /* 0x0000000105037824 */ /* 0x000fc600078e0203 */
[----:B------:R-:W-:Y:S01]  /*4cf0*/  ISETP.NE.AND P1, PT, R4, RZ, PT ;  /* 0x000000ff0400720c */ /* 0x000fe20003f25270 */
[----:B------:R-:W-:-:S04]  /*4d00*/  FADD R14, R3, -R3 ;  /* 0x80000003030e7221 */ /* 0x000fc80000000000 */
[----:B------:R-:W-:-:S04]  /*4d10*/  FADD R14, R3, R14 ;  /* 0x0000000e030e7221 */ /* 0x000fc80000000000 */
[----:B------:R-:W-:-:S04]  /*4d20*/  FADD R15, R3, -R14 ;  /* 0x8000000e030f7221 */ /* 0x000fc80000000000 */
[----:B------:R-:W-:-:S04]  /*4d30*/  FFMA.RZ R15, R15, 1, R14 ;  /* 0x3f8000000f0f7823 */ /* 0x000fc8000000c00e */
[----:B------:R-:W0:Y:S02]  /*4d40*/  FRND.TRUNC R14, R15 ;  /* 0x0000000f000e7307 */ /* 0x000e24000020d000 */
[----:B0-----:R-:W-:-:S05]  /*4d50*/  FADD R3, R3, -R14 ;  /* 0x8000000e03037221 */ /* 0x001fca0000000000 */
[----:B------:R-:W-:-:S13]  /*4d60*/  ISETP.NE.AND P0, PT, R3, RZ, PT ;  /* 0x000000ff0300720c */ /* 0x000fda0003f05270 */
[----:B------:R-:W-:Y:S05]  /*4d70*/  @P0 BRA P1, `(.L_x_128) ;  /* 0xfffffffc00d00947 */ /* 0x000fea000083ffff */
.L_x_127:
[----:B------:R-:W-:Y:S05]  /*4d80*/  BSYNC.RECONVERGENT B1 ;  /* 0x0000000000017941 */ /* 0x000fea0003800200 */
.L_x_126:
[----:B------:R-:W-:-:S04]  /*4d90*/  FMUL R3, R3, 1.1920928955078125e-07 ;  /* 0x3400000003037820 */ /* 0x000fc80000400000 */
[----:B------:R-:W-:-:S07]  /*4da0*/  FMUL R2, R2, R3 ;  /* 0x0000000302027220 */ /* 0x000fce0000400000 */
.L_x_121:
[----:B------:R-:W-:Y:S05]  /*4db0*/  BSYNC.RECONVERGENT B0 ;  /* 0x0000000000007941 */ /* 0x000fea0003800200 */
.L_x_120:
        /* <DEDUP_REMOVED lines=16> */
[----:B------:R-:W0:Y:S01]  /*4ec0*/  LDCU.64 UR8, c[0x4][URZ] ;  /* 0x01000000ff0877ac */ /* 0x000e220008000a00 */
[----:B------:R-:W-:Y:S02]  /*4ed0*/  IMAD.MOV.U32 R17, RZ, RZ, RZ ;  /* 0x000000ffff117224 */ /* 0x000fe400078e00ff */
[----:B------:R-:W-:Y:S01]  /*4ee0*/  IMAD.MOV.U32 R14, RZ, RZ, R1 ;  /* 0x000000ffff0e7224 */ /* 0x000fe200078e0001 */
[----:B------:R-:W-:Y:S01]  /*4ef0*/  LOP3.LUT R19, R2, 0x80000000, RZ, 0xfc, !PT ;  /* 0x8000000002137812 */ /* 0x000fe200078efcff */
[----:B------:R-:W-:Y:S01]  /*4f00*/  UMOV UR5, URZ ;  /* 0x000000ff00057c82 */ /* 0x000fe20008000000 */
[----:B------:R-:W-:-:S05]  /*4f10*/  UMOV UR4, URZ ;  /* 0x000000ff00047c82 */ /* 0x000fca0008000000 */
.L_x_132:
[----:B0-----:R-:W-:Y:S01]  /*4f20*/  MOV R2, UR8 ;  /* 0x0000000800027c02 */ /* 0x001fe20008000f00 */
        /* <DEDUP_REMOVED lines=28> */
[C---:B------:R-:W-:Y:S02]  /*50f0*/  SHF.L.W.U32.HI R15, R3.reuse, 0x2, R14 ;  /* 0x00000002030f7819 */ /* 0x040fe40000010e0e */
[----:B------:R-:W-:Y:S02]  /*5100*/  SHF.L.U32 R3, R3, 0x2, RZ ;  /* 0x0000000203037819 */ /* 0x000fe400000006ff */
[----:B------:R-:W-:-:S02]  /*5110*/  SHF.R.S32.HI R4, RZ, 0x1f, R15 ;  /* 0x0000001fff047819 */ /* 0x000fc4000001140f */
[----:B------:R-:W-:Y:S02]  /*5120*/  SHF.R.U32.HI R14, RZ, 0x1e, R14 ;  /* 0x0000001eff0e7819 */ /* 0x000fe4000001160e */
[C---:B------:R-:W-:Y:S02]  /*5130*/  LOP3.LUT R2, R4.reuse, R3, RZ, 0x3c, !PT ;  /* 0x0000000304027212 */ /* 0x040fe400078e3cff */
[----:B------:R-:W-:Y:S02]  /*5140*/  LOP3.LUT R3, R4, R15, RZ, 0x3c, !PT ;  /* 0x0000000f04037212 */ /* 0x000fe400078e3cff */
[C---:B------:R-:W-:Y:S02]  /*5150*/  LOP3.LUT R16, R15.reuse, R16, RZ, 0x3c, !PT ;  /* 0x000000100f107212 */ /* 0x040fe400078e3cff */
[----:B------:R-:W-:Y:S02]  /*5160*/  LEA.HI R15, R15, R14, RZ, 0x1 ;  /* 0x0000000e0f0f7211 */ /* 0x000fe400078f08ff */
[----:B------:R-:W1:Y:S01]  /*5170*/  I2F.F64.S64 R2, R2 ;  /* 0x0000000200027312 */ /* 0x000e620000301c00 */
[----:B------:R-:W-:-:S02]  /*5180*/  ISETP.GE.AND P1, PT, R16, RZ, PT ;  /* 0x000000ff1000720c */ /* 0x000fc40003f26270 */
[----:B------:R-:W-:-:S04]  /*5190*/  IMAD.MOV R14, RZ, RZ, -R15 ;  /* 0x000000ffff0e7224 */ /* 0x000fc800078e0a0f */
[----:B------:R-:W-:Y:S01]  /*51a0*/  @!P0 IMAD.MOV.U32 R15, RZ, RZ, R14 ;  /* 0x000000ffff0f8224 */ /* 0x000fe200078e000e */
[----:B-1----:R-:W-:-:S10]  /*51b0*/  DMUL R4, R2, UR4 ;  /* 0x0000000402047c28 */ /* 0x002fd40008000000 */
[----:B------:R-:W1:Y:S02]  /*51c0*/  F2F.F32.F64 R4, R4 ;  /* 0x0000000400047310 */ /* 0x000e640000301000 */
[----:B-1----:R-:W-:Y:S01]  /*51d0*/  FSEL R2, -R4, R4, !P1 ;  /* 0x0000000404027208 */ /* 0x002fe20004800100 */
[----:B0-----:R-:W-:Y:S06]  /*51e0*/  BRA `(.L_x_130) ;  /* 0x0000000000087947 */ /* 0x001fec0003800000 */
.L_x_131:
[----:B------:R-:W-:Y:S01]  /*51f0*/  FMUL R2, RZ, R16 ;  /* 0x00000010ff027220 */ /* 0x000fe20000400000 */
[----:B------:R-:W-:-:S07]  /*5200*/  IMAD.MOV.U32 R15, RZ, RZ, RZ ;  /* 0x000000ffff0f7224 */ /* 0x000fce00078e00ff */
.L_x_130:
[----:B------:R-:W-:Y:S05]  /*5210*/  BSYNC.RECONVERGENT B0 ;  /* 0x0000000000007941 */ /* 0x000fea0003800200 */
.L_x_129:
[----:B------:R-:W-:Y:S01]  /*5220*/  FMUL R3, R2, R2 ;  /* 0x0000000202037220 */ /* 0x000fe20000400000 */
[C---:B------:R-:W-:Y:S01]  /*5230*/  LOP3.LUT R4, R15.reuse, 0x1, RZ, 0xc0, !PT ;  /* 0x000000010f047812 */ /* 0x040fe200078ec0ff */
[----:B------:R-:W-:Y:S01]  /*5240*/  FADD R27, R0, -R27 ;  /* 0x8000001b001b7221 */ /* 0x000fe20000000000 */
[----:B------:R-:W-:Y:S01]  /*5250*/  LOP3.LUT P1, RZ, R15, 0x2, RZ, 0xc0, !PT ;  /* 0x000000020fff7812 */ /* 0x000fe2000782c0ff */
[----:B------:R-:W-:Y:S01]  /*5260*/  FFMA R24, R3, R24, -0.0013887860113754868507 ;  /* 0xbab607ed03187423 */ /* 0x000fe20000000018 */
[----:B------:R-:W-:Y:S01]  /*5270*/  ISETP.NE.U32.AND P0, PT, R4, 0x1, PT ;  /* 0x000000010400780c */ /* 0x000fe20003f05070 */
[----:B------:R-:W-:Y:S01]  /*5280*/  BSSY.RECONVERGENT B0, `(.L_x_133) ;  /* 0x0000054000007945 */ /* 0x000fe20003800200 */
[----:B------:R-:W-:Y:S02]  /*5290*/  MOV R4, 0x3d2aaabb ;  /* 0x3d2aaabb00047802 */ /* 0x000fe40000000f00 */
[----:B------:R-:W-:Y:S02]  /*52a0*/  FSEL R24, R24, -0.00019574658654164522886, !P0 ;  /* 0xb94d415318187808 */ /* 0x000fe40004000000 */
[----:B------:R-:W-:-:S02]  /*52b0*/  FSEL R4, R4, 0.0083327032625675201416, !P0 ;  /* 0x3c0885e404047808 */ /* 0x000fc40004000000 */
[----:B------:R-:W-:Y:S02]  /*52c0*/  FSEL R2, R2, 1, P0 ;  /* 0x3f80000002027808 */ /* 0x000fe40000000000 */
[----:B------:R-:W-:Y:S01]  /*52d0*/  FSEL R15, -R11, -0.16666662693023681641, !P0 ;  /* 0xbe2aaaa80b0f7808 */ /* 0x000fe20004000100 */
[C---:B------:R-:W-:Y:S02]  /*52e0*/  FFMA R4, R3.reuse, R24, R4 ;  /* 0x0000001803047223 */ /* 0x040fe40000000004 */
[C---:B------:R-:W-:Y:S02]  /*52f0*/  FFMA R5, R3.reuse, R2, RZ ;  /* 0x0000000203057223 */ /* 0x040fe400000000ff */
[----:B------:R-:W-:-:S04]  /*5300*/  FFMA R4, R3, R4, R15 ;  /* 0x0000000403047223 */ /* 0x000fc8000000000f */
[----:B------:R-:W-:-:S04]  /*5310*/  FFMA R2, R5, R4, R2 ;  /* 0x0000000405027223 */ /* 0x000fc80000000002 */
[----:B------:R-:W-:-:S04]  /*5320*/  @P1 FADD R2, RZ, -R2 ;  /* 0x80000002ff021221 */ /* 0x000fc80000000000 */
        /* <DEDUP_REMOVED lines=8> */
[----:B------:R-:W0:Y:S01]  /*53b0*/  F2F.F32.F64 R3, R2 ;  /* 0x0000000200037310 */ /* 0x000e220000301000 */
[----:B------:R-:W-:-:S05]  /*53c0*/  FADD R5, R26, 1 ;  /* 0x3f8000001a057421 */ /* 0x000fca0000000000 */
[----:B------:R-:W-:Y:S02]  /*53d0*/  FSETP.GEU.AND P1, PT, |R5|, 8, PT ;  /* 0x410000000500780b */ /* 0x000fe40003f2e200 */
[----:B------:R-:W1:Y:S01]  /*53e0*/  F2F.F32.F64 R18, R18 ;  /* 0x0000001200127310 */ /* 0x000e620000301000 */
[----:B0-----:R-:W-:Y:S01]  /*53f0*/  FADD R24, R6, -R3 ;  /* 0x8000000306187221 */ /* 0x001fe20000000000 */
[----:B------:R-:W-:-:S03]  /*5400*/  FADD R3, R0, -R5 ;  /* 0x8000000500037221 */ /* 0x000fc60000000000 */
[----:B------:R-:W-:Y:S01]  /*5410*/  FMUL R15, R24, R24 ;  /* 0x00000018180f7220 */ /* 0x000fe20000400000 */
[----:B------:R-:W-:Y:S01]  /*5420*/  FADD R24, |R5|, -RZ ;  /* 0x800000ff05187221 */ /* 0x000fe20000000200 */
[----:B-1----:R-:W-:-:S04]  /*5430*/  FADD R4, R27, -R18 ;  /* 0x800000121b047221 */ /* 0x002fc80000000000 */
[----:B------:R-:W-:Y:S01]  /*5440*/  LOP3.LUT R14, R24, 0xff800000, RZ, 0xc0, !PT ;  /* 0xff800000180e7812 */ /* 0x000fe200078ec0ff */
[----:B------:R-:W-:Y:S01]  /*5450*/  FFMA R4, R4, R4, R15 ;  /* 0x0000000404047223 */ /* 0x000fe2000000000f */
[C---:B------:R-:W-:Y:S02]  /*5460*/  LOP3.LUT R2, R24.reuse, 0x7fffff, RZ, 0xc0, !PT ;  /* 0x007fffff18027812 */ /* 0x040fe400078ec0ff */
[----:B------:R-:W-:Y:S01]  /*5470*/  ISETP.GT.U32.AND P0, PT, R24, 0x7f7fffff, PT ;  /* 0x7f7fffff1800780c */ /* 0x000fe20003f04070 */
[----:B------:R-:W-:Y:S01]  /*5480*/  VIADD R0, R14, 0xbf000000 ;  /* 0xbf0000000e007836 */ /* 0x000fe20000000000 */
[----:B------:R-:W-:Y:S02]  /*5490*/  FMNMX R4, R25, R4, PT ;  /* 0x0000000419047209 */ /* 0x000fe40003800000 */
[----:B------:R-:W-:Y:S01]  /*54a0*/  LOP3.LUT R25, R2, 0x3f800000, RZ, 0xfc, !PT ;  /* 0x3f80000002197812 */ /* 0x000fe200078efcff */
[----:B------:R-:W-:Y:S01]  /*54b0*/  IMAD.MOV.U32 R2, RZ, RZ, R24 ;  /* 0x000000ffff027224 */ /* 0x000fe200078e0018 */
[----:B------:R-:W-:Y:S01]  /*54c0*/  FSEL R14, R20, 67108864, P0 ;  /* 0x4c800000140e7808 */ /* 0x000fe20000000000 */
[----:B------:R-:W-:Y:S06]  /*54d0*/  @!P1 BRA `(.L_x_134) ;  /* 0x0000000000b89947 */ /* 0x000fec0003800000 */
        /* <DEDUP_REMOVED lines=13> */
[----:B------:R-:W-:Y:S01]  /*55b0*/  MOV R17, 0x41000000 ;  /* 0x4100000000117802 */ /* 0x000fe20000000f00 */
[----:B------:R-:W-:-:S04]  /*55c0*/  FADD R15, R15, 1 ;  /* 0x3f8000000f0f7421 */ /* 0x000fc80000000000 */
[----:B------:R-:W-:-:S05]  /*55d0*/  FFMA R14, R17, -3, R16 ;  /* 0xc0400000110e7823 */ /* 0x000fca0000000010 */
[----:B------:R-:W-:-:S13]  /*55e0*/  FSETP.GE.AND P0, PT, R14, RZ, PT ;  /* 0x000000ff0e00720b */ /* 0x000fda0003f06000 */
[----:B------:R-:W-:Y:S01]  /*55f0*/  @P0 FADD R15, R15, 1 ;  /* 0x3f8000000f0f0421 */ /* 0x000fe20000000000 */
[----:B------:R-:W-:Y:S06]  /*5600*/  BRA `(.L_x_137) ;  /* 0x00000000000c7947 */ /* 0x000fec0003800000 */
.L_x_138:
[----:B------:R-:W-:Y:S01]  /*5610*/  FSETP.GEU.AND P0, PT, R16, -8, PT ;  /* 0xc10000001000780b */ /* 0x000fe20003f0e000 */
[----:B------:R-:W-:-:S12]  /*5620*/  FADD R15, R15, -1 ;  /* 0xbf8000000f0f7421 */ /* 0x000fd80000000000 */
[----:B------:R-:W-:-:S07]  /*5630*/  @!P0 FADD R15, R15, -1 ;  /* 0xbf8000000f0f8421 */ /* 0x000fce0000000000 */
.L_x_137:
[----:B------:R-:W-:Y:S05]  /*5640*/  BSYNC.RECONVERGENT B1 ;  /* 0x0000000000017941 */ /* 0x000fea0003800200 */
.L_x_136:
[----:B------:R-:W-:Y:S01]  /*5650*/  FFMA R24, R15, -8, R2 ;  /* 0xc10000000f187823 */ /* 0x000fe20000000002 */
[----:B------:R-:W-:Y:S06]  /*5660*/  BRA `(.L_x_134) ;  /* 0x0000000000547947 */ /* 0x000fec0003800000 */
.L_x_135:
[----:B------:R-:W-:Y:S01]  /*5670*/  ISETP.NE.AND P0, PT, R0, RZ, PT ;  /* 0x000000ff0000720c */ /* 0x000fe20003f05270 */
[----:B------:R-:W-:Y:S01]  /*5680*/  BSSY.RECONVERGENT B1, `(.L_x_139) ;  /* 0x0000011000017945 */ /* 0x000fe20003800200 */
[----:B------:R-:W-:-:S11]  /*5690*/  IMAD.MOV.U32 R15, RZ, RZ, R25 ;  /* 0x000000ffff0f7224 */ /* 0x000fd600078e0019 */
[----:B------:R-:W-:Y:S05]  /*56a0*/  @!P0 BRA `(.L_x_140) ;  /* 0x0000000000388947 */ /* 0x000fea0003800000 */
[----:B------:R-:W-:Y:S01]  /*56b0*/  IMAD.MOV.U32 R15, RZ, RZ, R25 ;  /* 0x000000ffff0f7224 */ /* 0x000fe200078e0019 */
[----:B------:R-:W-:-:S07]  /*56c0*/  MOV R16, R0 ;  /* 0x0000000000107202 */ /* 0x000fce0000000f00 */
.L_x_141:
        /* <DEDUP_REMOVED lines=12> */
.L_x_140:
[----:B------:R-:W-:Y:S05]  /*5790*/  BSYNC.RECONVERGENT B1 ;  /* 0x0000000000017941 */ /* 0x000fea0003800200 */
.L_x_139:
[----:B------:R-:W-:-:S04]  /*57a0*/  FMUL R15, R15, 1.1920928955078125e-07 ;  /* 0x340000000f0f7820 */ /* 0x000fc80000400000 */
[----:B------:R-:W-:-:S07]  /*57b0*/  FMUL R24, R14, R15 ;  /* 0x0000000f0e187220 */ /* 0x000fce0000400000 */
.L_x_134:
[----:B------:R-:W-:Y:S05]  /*57c0*/  BSYNC.RECONVERGENT B0 ;  /* 0x0000000000007941 */ /* 0x000fea0003800200 */
.L_x_133:
[----:B------:R-:W-:Y:S01]  /*57d0*/  FSETP.GEU.AND P0, PT, R13, 8, PT ;  /* 0x410000000d00780b */ /* 0x000fe20003f0e000 */
[----:B------:R-:W-:-:S12]  /*57e0*/  BSSY.RECONVERGENT B0, `(.L_x_142) ;  /* 0x0000033000007945 */ /* 0x000fd80003800200 */
        /* <DEDUP_REMOVED lines=20> */
.L_x_147:
[----:B------:R-:W-:Y:S01]  /*5930*/  FSETP.GEU.AND P0, PT, R15, -8, PT ;  /* 0xc10000000f00780b */ /* 0x000fe20003f0e000 */
[----:B------:R-:W-:-:S12]  /*5940*/  FADD R14, R14, -1 ;  /* 0xbf8000000e0e7421 */ /* 0x000fd80000000000 */
[----:B------:R-:W-:-:S07]  /*5950*/  @!P0 FADD R14, R14, -1 ;  /* 0xbf8000000e0e8421 */ /* 0x000fce0000000000 */
.L_x_146:
[----:B------:R-:W-:Y:S05]  /*5960*/  BSYNC.RECONVERGENT B1 ;  /* 0x0000000000017941 */ /* 0x000fea0003800200 */
.L_x_145:
[----:B------:R-:W-:Y:S01]  /*5970*/  FFMA R13, R14, -8, R13 ;  /* 0xc10000000e0d7823 */ /* 0x000fe2000000000d */
[----:B------:R-:W-:Y:S06]  /*5980*/  BRA `(.L_x_143) ;  /* 0x0000000000607947 */ /* 0x000fec0003800000 */
.L_x_144:
        /* <DEDUP_REMOVED lines=9> */
.L_x_150:
        /* <DEDUP_REMOVED lines=12> */
.L_x_149:
[----:B------:R-:W-:Y:S05]  /*5ae0*/  BSYNC.RECONVERGENT B1 ;  /* 0x0000000000017941 */ /* 0x000fea0003800200 */
.L_x_148:
[----:B------:R-:W-:-:S04]  /*5af0*/  FMUL R14, R14, 1.1920928955078125e-07 ;  /* 0x340000000e0e7820 */ /* 0x000fc80000400000 */
[----:B------:R-:W-:-:S07]  /*5b00*/  FMUL R13, R13, R14 ;  /* 0x0000000e0d0d7220 */ /* 0x000fce0000400000 */
.L_x_143:
[----:B------:R-:W-:Y:S05]  /*5b10*/  BSYNC.RECONVERGENT B0 ;  /* 0x0000000000007941 */ /* 0x000fea0003800200 */
.L_x_142:
[C---:B------:R-:W-:Y:S01]  /*5b20*/  FSETP.NAN.AND P0, PT, |R13|.reuse, |R13|, PT ;  /* 0x4000000d0d00720b */ /* 0x040fe20003f08200 */
[----:B------:R-:W-:Y:S01]  /*5b30*/  BSSY.RECONVERGENT B0, `(.L_x_151) ;  /* 0x0000048000007945 */ /* 0x000fe20003800200 */
[C---:B------:R-:W-:Y:S02]  /*5b40*/  LOP3.LUT R12, R13.reuse, 0x80000000, R12, 0xb8, !PT ;  /* 0x800000000d0c7812 */ /* 0x040fe400078eb80c */
        /* <DEDUP_REMOVED lines=17> */
[----:B------:R-:W-:Y:S01]  /*5c60*/  MOV R16, R1 ;  /* 0x0000000100107202 */ /* 0x000fe20000000f00 */
[----:B------:R-:W-:Y:S01]  /*5c70*/  IMAD.MOV.U32 R19, RZ, RZ, RZ ;  /* 0x000000ffff137224 */ /* 0x000fe200078e00ff */
[----:B------:R-:W0:Y:S02]  /*5c80*/  LDCU.64 UR8, c[0x4][URZ] ;  /* 0x01000000ff0877ac */ /* 0x000e240008000a00 */
[----:B------:R-:W-:Y:S01]  /*5c90*/  LOP3.LUT R23, R12, 0x80000000, RZ, 0xfc, !PT ;  /* 0x800000000c177812 */ /* 0x000fe200078efcff */
[----:B------:R-:W-:Y:S01]  /*5ca0*/  UMOV UR5, URZ ;  /* 0x000000ff00057c82 */ /* 0x000fe20008000000 */
[----:B------:R-:W-:-:S05]  /*5cb0*/  UMOV UR4, URZ ;  /* 0x000000ff00047c82 */ /* 0x000fca0008000000 */
.L_x_154:
        /* <DEDUP_REMOVED lines=45> */
.L_x_153:
[----:B------:R-:W-:Y:S01]  /*5f90*/  FMUL R12, RZ, R18 ;  /* 0x00000012ff0c7220 */ /* 0x000fe20000400000 */
[----:B------:R-:W-:-:S07]  /*5fa0*/  IMAD.MOV.U32 R17, RZ, RZ, RZ ;  /* 0x000000ffff117224 */ /* 0x000fce00078e00ff */
.L_x_152:
[----:B------:R-:W-:Y:S05]  /*5fb0*/  BSYNC.RECONVERGENT B0 ;  /* 0x0000000000007941 */ /* 0x000fea0003800200 */
.L_x_151:
[----:B------:R-:W-:Y:S01]  /*5fc0*/  MOV R23, 0x37cbac00 ;  /* 0x37cbac0000177802 */ /* 0x000fe20000000f00 */
[----:B------:R-:W-:Y:S01]  /*5fd0*/  FMUL R13, R12, R12 ;  /* 0x0000000c0c0d7220 */ /* 0x000fe20000400000 */
[C---:B------:R-:W-:Y:S01]  /*5fe0*/  LOP3.LUT R15, R17.reuse, 0x1, RZ, 0xc0, !PT ;  /* 0x00000001110f7812 */ /* 0x040fe200078ec0ff */
[----:B------:R-:W-:Y:S01]  /*5ff0*/  IMAD.MOV.U32 R24, RZ, RZ, 0x3d2aaabb ;  /* 0x3d2aaabbff187424 */ /* 0x000fe200078e00ff */
[----:B------:R-:W-:Y:S01]  /*6000*/  LOP3.LUT P1, RZ, R17, 0x2, RZ, 0xc0, !PT ;  /* 0x0000000211ff7812 */ /* 0x000fe2000782c0ff */
[----:B------:R-:W-:Y:S01]  /*6010*/  FFMA R14, R13, R23, -0.0013887860113754868507 ;  /* 0xbab607ed0d0e7423 */ /* 0x000fe20000000017 */
[----:B------:R-:W-:Y:S01]  /*6020*/  ISETP.NE.U32.AND P0, PT, R15, 0x1, PT ;  /* 0x000000010f00780c */ /* 0x000fe20003f05070 */
[----:B------:R-:W-:Y:S03]  /*6030*/  BSSY.RECONVERGENT B0, `(.L_x_155) ;  /* 0x000004d000007945 */ /* 0x000fe60003800200 */
[----:B------:R-:W-:-:S02]  /*6040*/  FSEL R14, R14, -0.00019574658654164522886, !P0 ;  /* 0xb94d41530e0e7808 */ /* 0x000fc40004000000 */
[----:B------:R-:W-:Y:S02]  /*6050*/  FSEL R16, R24, 0.0083327032625675201416, !P0 ;  /* 0x3c0885e418107808 */ /* 0x000fe40004000000 */
[----:B------:R-:W-:Y:S02]  /*6060*/  FSEL R12, R12, 1, P0 ;  /* 0x3f8000000c0c7808 */ /* 0x000fe40000000000 */
[----:B------:R-:W-:Y:S01]  /*6070*/  FSEL R17, -R11, -0.16666662693023681641, !P0 ;  /* 0xbe2aaaa80b117808 */ /* 0x000fe20004000100 */
[C---:B------:R-:W-:Y:S01]  /*6080*/  FFMA R14, R13.reuse, R14, R16 ;  /* 0x0000000e0d0e7223 */ /* 0x040fe20000000010 */
[----:B------:R-:W-:Y:S01]  /*6090*/  FSETP.GEU.AND P0, PT, R2, 8, PT ;  /* 0x410000000200780b */ /* 0x000fe20003f0e000 */
        /* <DEDUP_REMOVED lines=18> */
[----:B------:R-:W-:-:S04]  /*61c0*/  IMAD.MOV.U32 R10, RZ, RZ, R2 ;  /* 0x000000ffff0a7224 */ /* 0x000fc800078e0002 */
        /* <DEDUP_REMOVED lines=21> */
.L_x_160:
[----:B------:R-:W-:Y:S01]  /*6320*/  FSETP.GEU.AND P0, PT, R10, -8, PT ;  /* 0xc10000000a00780b */ /* 0x000fe20003f0e000 */
[----:B------:R-:W-:-:S12]  /*6330*/  FADD R13, R13, -1 ;  /* 0xbf8000000d0d7421 */ /* 0x000fd80000000000 */
[----:B------:R-:W-:-:S07]  /*6340*/  @!P0 FADD R13, R13, -1 ;  /* 0xbf8000000d0d8421 */ /* 0x000fce0000000000 */
.L_x_159:
[----:B------:R-:W-:Y:S05]  /*6350*/  BSYNC.RECONVERGENT B1 ;  /* 0x0000000000017941 */ /* 0x000fea0003800200 */
.L_x_158:
[----:B------:R-:W-:Y:S01]  /*6360*/  FFMA R10, R13, -8, R2 ;  /* 0xc10000000d0a7823 */ /* 0x000fe20000000002 */
[----:B------:R-:W-:Y:S06]  /*6370*/  BRA `(.L_x_156) ;  /* 0x0000000000607947 */ /* 0x000fec0003800000 */
.L_x_157:
        /* <DEDUP_REMOVED lines=9> */
.L_x_163:
        /* <DEDUP_REMOVED lines=12> */
.L_x_162:
[----:B------:R-:W-:Y:S05]  /*64d0*/  BSYNC.RECONVERGENT B1 ;  /* 0x0000000000017941 */ /* 0x000fea0003800200 */
.L_x_161:
[----:B------:R-:W-:-:S04]  /*64e0*/  FMUL R10, R10, 1.1920928955078125e-07 ;  /* 0x340000000a0a7820 */ /* 0x000fc80000400000 */
[----:B------:R-:W-:-:S07]  /*64f0*/  FMUL R10, R17, R10 ;  /* 0x0000000a110a7220 */ /* 0x000fce0000400000 */
.L_x_156:
[----:B------:R-:W-:Y:S05]  /*6500*/  BSYNC.RECONVERGENT B0 ;  /* 0x0000000000007941 */ /* 0x000fea0003800200 */
.L_x_155:
        /* <DEDUP_REMOVED lines=22> */
.L_x_169:
[----:B------:R-:W-:Y:S01]  /*6670*/  FSETP.GEU.AND P0, PT, R13, -8, PT ;  /* 0xc10000000d00780b */ /* 0x000fe20003f0e000 */
[----:B------:R-:W-:-:S12]  /*6680*/  FADD R12, R12, -1 ;  /* 0xbf8000000c0c7421 */ /* 0x000fd80000000000 */
[----:B------:R-:W-:-:S07]  /*6690*/  @!P0 FADD R12, R12, -1 ;  /* 0xbf8000000c0c8421 */ /* 0x000fce0000000000 */
.L_x_168:
[----:B------:R-:W-:Y:S05]  /*66a0*/  BSYNC.RECONVERGENT B1 ;  /* 0x0000000000017941 */ /* 0x000fea0003800200 */
.L_x_167:
[----:B------:R-:W-:Y:S01]  /*66b0*/  FFMA R9, R12, -8, R9 ;  /* 0xc10000000c097823 */ /* 0x000fe20000000009 */
[----:B------:R-:W-:Y:S06]  /*66c0*/  BRA `(.L_x_165) ;  /* 0x0000000000607947 */ /* 0x000fec0003800000 */
.L_x_166:
        /* <DEDUP_REMOVED lines=9> */
.L_x_172:
        /* <DEDUP_REMOVED lines=12> */
.L_x_171:
[----:B------:R-:W-:Y:S05]  /*6820*/  BSYNC.RECONVERGENT B1 ;  /* 0x0000000000017941 */ /* 0x000fea0003800200 */
.L_x_170:
[----:B------:R-:W-:-:S04]  /*6830*/  FMUL R12, R12, 1.1920928955078125e-07 ;  /* 0x340000000c0c7820 */ /* 0x000fc80000400000 */
[----:B------:R-:W-:-:S07]  /*6840*/  FMUL R9, R9, R12 ;  /* 0x0000000c09097220 */ /* 0x000fce0000400000 */
.L_x_165:
[----:B------:R-:W-:Y:S05]  /*6850*/  BSYNC.RECONVERGENT B0 ;  /* 0x0000000000007941 */ /* 0x000fea0003800200 */
.L_x_164:
[CC--:B------:R-:W-:Y:S01]  /*6860*/  FSETP.NAN.AND P0, PT, |R9|.reuse, |R9|.reuse, PT ;  /* 0x400000090900720b */ /* 0x0c0fe20003f08200 */
[----:B------:R-:W-:Y:S01]  /*6870*/  BSSY.RECONVERGENT B0, `(.L_x_173) ;  /* 0x0000047000007945 */ /* 0x000fe20003800200 */
[C---:B------:R-:W-:Y:S02]  /*6880*/  FSETP.NAN.AND P1, PT, |R10|.reuse, |R10|, PT ;  /* 0x4000000a0a00720b */ /* 0x040fe40003f28200 */
[C---:B------:R-:W-:Y:S02]  /*6890*/  LOP3.LUT R13, R10.reuse, 0x80000000, R5, 0xb8, !PT ;  /* 0x800000000a0d7812 */ /* 0x040fe400078eb805 */
        /* <DEDUP_REMOVED lines=21> */
.L_x_176:
        /* <DEDUP_REMOVED lines=45> */
.L_x_175:
[----:B------:R-:W-:Y:S01]  /*6cc0*/  FMUL R9, RZ, R17 ;  /* 0x00000011ff097220 */ /* 0x000fe20000400000 */
[----:B------:R-:W-:-:S07]  /*6cd0*/  IMAD.MOV.U32 R10, RZ, RZ, RZ ;  /* 0x000000ffff0a7224 */ /* 0x000fce00078e00ff */
.L_x_174:
[----:B------:R-:W-:Y:S05]  /*6ce0*/  BSYNC.RECONVERGENT B0 ;  /* 0x0000000000007941 */ /* 0x000fea0003800200 */
.L_x_173:
[----:B------:R-:W-:Y:S01]  /*6cf0*/  FMUL R12, R9, R9 ;  /* 0x00000009090c7220 */ /* 0x000fe20000400000 */
[C---:B------:R-:W-:Y:S01]  /*6d00*/  LOP3.LUT R14, R10.reuse, 0x1, RZ, 0xc0, !PT ;  /* 0x000000010a0e7812 */ /* 0x040fe200078ec0ff */
[----:B------:R-:W-:Y:S01]  /*6d10*/  BSSY.RECONVERGENT B0, `(.L_x_177) ;  /* 0x000004c000007945 */ /* 0x000fe20003800200 */
[----:B------:R-:W-:Y:S01]  /*6d20*/  LOP3.LUT P1, RZ, R10, 0x2, RZ, 0xc0, !PT ;  /* 0x000000020aff7812 */ /* 0x000fe2000782c0ff */
[----:B------:R-:W-:Y:S01]  /*6d30*/  FFMA R13, R12, R23, -0.0013887860113754868507 ;  /* 0xbab607ed0c0d7423 */ /* 0x000fe20000000017 */
[----:B------:R-:W-:-:S04]  /*6d40*/  ISETP.NE.U32.AND P0, PT, R14, 0x1, PT ;  /* 0x000000010e00780c */ /* 0x000fc80003f05070 */
[----:B------:R-:W-:Y:S02]  /*6d50*/  FSEL R13, R13, -0.00019574658654164522886, !P0 ;  /* 0xb94d41530d0d7808 */ /* 0x000fe40004000000 */
[----:B------:R-:W-:Y:S02]  /*6d60*/  FSEL R15, R24, 0.0083327032625675201416, !P0 ;  /* 0x3c0885e4180f7808 */ /* 0x000fe40004000000 */
[----:B------:R-:W-:Y:S02]  /*6d70*/  FSEL R9, R9, 1, P0 ;  /* 0x3f80000009097808 */ /* 0x000fe40000000000 */
[----:B------:R-:W-:Y:S01]  /*6d80*/  FSEL R14, -R11, -0.16666662693023681641, !P0 ;  /* 0xbe2aaaa80b0e7808 */ /* 0x000fe20004000100 */
[----:B------:R-:W-:Y:S01]  /*6d90*/  FFMA R13, R12, R13, R15 ;  /* 0x0000000d0c0d7223 */ /* 0x000fe2000000000f */
        /* <DEDUP_REMOVED lines=40> */
.L_x_182:
[----:B------:R-:W-:Y:S01]  /*7020*/  FSETP.GEU.AND P0, PT, R0, -8, PT ;  /* 0xc10000000000780b */ /* 0x000fe20003f0e000 */
[----:B------:R-:W-:-:S12]  /*7030*/  FADD R13, R13, -1 ;  /* 0xbf8000000d0d7421 */ /* 0x000fd80000000000 */
[----:B------:R-:W-:-:S07]  /*7040*/  @!P0 FADD R13, R13, -1 ;  /* 0xbf8000000d0d8421 */ /* 0x000fce0000000000 */
.L_x_181:
[----:B------:R-:W-:Y:S05]  /*7050*/  BSYNC.RECONVERGENT B1 ;  /* 0x0000000000017941 */ /* 0x000fea0003800200 */
.L_x_180:
[----:B------:R-:W-:Y:S01]  /*7060*/  FFMA R2, R13, -8, R2 ;  /* 0xc10000000d027823 */ /* 0x000fe20000000002 */
[----:B------:R-:W-:Y:S06]  /*7070*/  BRA `(.L_x_178) ;  /* 0x0000000000547947 */ /* 0x000fec0003800000 */
.L_x_179:
[----:B------:R-:W-:Y:S01]  /*7080*/  ISETP.NE.AND P0, PT, R0, RZ, PT ;  /* 0x000000ff0000720c */ /* 0x000fe20003f05270 */
[----:B------:R-:W-:Y:S01]  /*7090*/  FADD R2, |R5|, -RZ ;  /* 0x800000ff05027221 */ /* 0x000fe20000000200 */
[----:B------:R-:W-:Y:S04]  /*70a0*/  BSSY.RECONVERGENT B1, `(.L_x_183) ;  /* 0x0000010000017945 */ /* 0x000fe80003800200 */
[----:B------:R-:W-:-:S04]  /*70b0*/  ISETP.GT.U32.AND P1, PT, R2, 0x7f7fffff, PT ;  /* 0x7f7fffff0200780c */ /* 0x000fc80003f24070 */
[----:B------:R-:W-:-:S03]  /*70c0*/  FSEL R15, R20, 67108864, P1 ;  /* 0x4c800000140f7808 */ /* 0x000fc60000800000 */
[----:B------:R-:W-:Y:S06]  /*70d0*/  @!P0 BRA `(.L_x_184) ;  /* 0x0000000000308947 */ /* 0x000fec0003800000 */
.L_x_185:
        /* <DEDUP_REMOVED lines=12> */
.L_x_184:
[----:B------:R-:W-:Y:S05]  /*71a0*/  BSYNC.RECONVERGENT B1 ;  /* 0x0000000000017941 */ /* 0x000fea0003800200 */
.L_x_183:
[----:B------:R-:W-:-:S04]  /*71b0*/  FMUL R2, R25, 1.1920928955078125e-07 ;  /* 0x3400000019027820 */ /* 0x000fc80000400000 */
[----:B------:R-:W-:-:S07]  /*71c0*/  FMUL R2, R15, R2 ;  /* 0x000000020f027220 */ /* 0x000fce0000400000 */
.L_x_178:
[----:B------:R-:W-:Y:S05]  /*71d0*/  BSYNC.RECONVERGENT B0 ;  /* 0x0000000000007941 */ /* 0x000fea0003800200 */
.L_x_177:
[----:B------:R-:W-:Y:S01]  /*71e0*/  FSETP.GEU.AND P1, PT, R7, 8, PT ;  /* 0x410000000700780b */ /* 0x000fe20003f2e000 */
[----:B------:R-:W-:Y:S01]  /*71f0*/  BSSY.RECONVERGENT B0, `(.L_x_186) ;  /* 0x0000036000007945 */ /* 0x000fe20003800200 */
[C---:B------:R-:W-:Y:S02]  /*7200*/  FSETP.NAN.AND P0, PT, |R2|.reuse, |R2|, PT ;  /* 0x400000020200720b */ /* 0x040fe40003f08200 */
[----:B------:R-:W-:-:S04]  /*7210*/  LOP3.LUT R5, R2, 0x80000000, R5, 0xb8, !PT ;  /* 0x8000000002057812 */ /* 0x000fc800078eb805 */
        /* <DEDUP_REMOVED lines=21> */
.L_x_191:
[----:B------:R-:W-:Y:S01]  /*7370*/  FSETP.GEU.AND P0, PT, R4, -8, PT ;  /* 0xc10000000400780b */ /* 0x000fe20003f0e000 */
[----:B------:R-:W-:-:S12]  /*7380*/  FADD R0, R0, -1 ;  /* 0xbf80000000007421 */ /* 0x000fd80000000000 */
[----:B------:R-:W-:-:S07]  /*7390*/  @!P0 FADD R0, R0, -1 ;  /* 0xbf80000000008421 */ /* 0x000fce0000000000 */
.L_x_190:
[----:B------:R-:W-:Y:S05]  /*73a0*/  BSYNC.RECONVERGENT B1 ;  /* 0x0000000000017941 */ /* 0x000fea0003800200 */
.L_x_189:
[----:B------:R-:W-:Y:S01]  /*73b0*/  FFMA R7, R0, -8, R7 ;  /* 0xc100000000077823 */ /* 0x000fe20000000007 */
[----:B------:R-:W-:Y:S06]  /*73c0*/  BRA `(.L_x_187) ;  /* 0x0000000000607947 */ /* 0x000fec0003800000 */
.L_x_188:
        /* <DEDUP_REMOVED lines=9> */
.L_x_194:
        /* <DEDUP_REMOVED lines=12> */
.L_x_193:
[----:B------:R-:W-:Y:S05]  /*7520*/  BSYNC.RECONVERGENT B1 ;  /* 0x0000000000017941 */ /* 0x000fea0003800200 */
.L_x_192:
[----:B------:R-:W-:-:S04]  /*7530*/  FMUL R0, R0, 1.1920928955078125e-07 ;  /* 0x3400000000007820 */ /* 0x000fc80000400000 */
[----:B------:R-:W-:-:S07]  /*7540*/  FMUL R7, R13, R0 ;  /* 0x000000000d077220 */ /* 0x000fce0000400000 */
.L_x_187:
[----:B------:R-:W-:Y:S05]  /*7550*/  BSYNC.RECONVERGENT B0 ;  /* 0x0000000000007941 */ /* 0x000fea0003800200 */
.L_x_186:
        /* <DEDUP_REMOVED lines=22> */
.L_x_198:
        /* <DEDUP_REMOVED lines=33> */
[----:B------:R-:W-:Y:S02]  /*78d0*/  LEA.HI R0, R2, R15, RZ, 0x1 ;  /* 0x0000000f02007211 */ /* 0x000fe400078f08ff */
[C---:B------:R-:W-:Y:S02]  /*78e0*/  LOP3.LUT R12, R4.reuse, R5, RZ, 0x3c, !PT ;  /* 0x00000005040c7212 */ /* 0x040fe400078e3cff */
[----:B------:R-:W-:Y:S02]  /*78f0*/  LOP3.LUT R13, R4, R2, RZ, 0x3c, !PT ;  /* 0x00000002040d7212 */ /* 0x000fe400078e3cff */
[----:B------:R-:W-:Y:S02]  /*7900*/  LOP3.LUT R7, R2, R7, RZ, 0x3c, !PT ;  /* 0x0000000702077212 */ /* 0x000fe400078e3cff */
[----:B------:R-:W-:Y:S02]  /*7910*/  IADD3 R2, PT, PT, -R0, RZ, RZ ;  /* 0x000000ff00027210 */ /* 0x000fe40007ffe1ff */
[----:B------:R-:W1:Y:S01]  /*7920*/  I2F.F64.S64 R12, R12 ;  /* 0x0000000c000c7312 */ /* 0x000e620000301c00 */
[----:B------:R-:W-:-:S02]  /*7930*/  ISETP.GE.AND P1, PT, R7, RZ, PT ;  /* 0x000000ff0700720c */ /* 0x000fc40003f26270 */
[----:B------:R-:W-:Y:S01]  /*7940*/  @!P0 IMAD.MOV.U32 R0, RZ, RZ, R2 ;  /* 0x000000ffff008224 */ /* 0x000fe200078e0002 */
[----:B-1----:R-:W-:-:S10]  /*7950*/  DMUL R4, R12, UR4 ;  /* 0x000000040c047c28 */ /* 0x002fd40008000000 */
[----:B------:R-:W1:Y:S02]  /*7960*/  F2F.F32.F64 R4, R4 ;  /* 0x0000000400047310 */ /* 0x000e640000301000 */
[----:B-1----:R-:W-:Y:S01]  /*7970*/  FSEL R2, -R4, R4, !P1 ;  /* 0x0000000404027208 */ /* 0x002fe20004800100 */
[----:B0-----:R-:W-:Y:S06]  /*7980*/  BRA `(.L_x_196) ;  /* 0x0000000000087947 */ /* 0x001fec0003800000 */
.L_x_197:
[----:B------:R-:W-:Y:S01]  /*7990*/  FMUL R2, RZ, R7 ;  /* 0x00000007ff027220 */ /* 0x000fe20000400000 */
[----:B------:R-:W-:-:S07]  /*79a0*/  IMAD.MOV.U32 R0, RZ, RZ, RZ ;  /* 0x000000ffff007224 */ /* 0x000fce00078e00ff */
.L_x_196:
[----:B------:R-:W-:Y:S05]  /*79b0*/  BSYNC.RECONVERGENT B0 ;  /* 0x0000000000007941 */ /* 0x000fea0003800200 */
.L_x_195:
[----:B------:R-:W-:Y:S01]  /*79c0*/  FMUL R4, R2, R2 ;  /* 0x0000000202047220 */ /* 0x000fe20000400000 */
[C---:B------:R-:W-:Y:S01]  /*79d0*/  LOP3.LUT R5, R0.reuse, 0x1, RZ, 0xc0, !PT ;  /* 0x0000000100057812 */ /* 0x040fe200078ec0ff */
[----:B------:R-:W-:Y:S01]  /*79e0*/  BSSY.RECONVERGENT B0, `(.L_x_199) ;  /* 0x0000028000007945 */ /* 0x000fe20003800200 */
[----:B------:R-:W-:Y:S01]  /*79f0*/  LOP3.LUT P1, RZ, R0, 0x2, RZ, 0xc0, !PT ;  /* 0x0000000200ff7812 */ /* 0x000fe2000782c0ff */
[----:B------:R-:W-:Y:S01]  /*7a00*/  FFMA R23, R4, R23, -0.0013887860113754868507 ;  /* 0xbab607ed04177423 */ /* 0x000fe20000000017 */
[----:B------:R-:W-:-:S04]  /*7a10*/  ISETP.NE.U32.AND P0, PT, R5, 0x1, PT ;  /* 0x000000010500780c */ /* 0x000fc80003f05070 */
[----:B------:R-:W-:Y:S02]  /*7a20*/  FSEL R5, R24, 0.0083327032625675201416, !P0 ;  /* 0x3c0885e418057808 */ /* 0x000fe40004000000 */
[----:B------:R-:W-:Y:S02]  /*7a30*/  FSEL R23, R23, -0.00019574658654164522886, !P0 ;  /* 0xb94d415317177808 */ /* 0x000fe40004000000 */
        /* <DEDUP_REMOVED lines=21> */
[----:B------:R-:W-:-:S04]  /*7b90*/  FMNMX R9, R9, R6, PT ;  /* 0x0000000609097209 */ /* 0x000fc80003800000 */
[----:B------:R-:W-:Y:S01]  /*7ba0*/  IADD3 R0, PT, PT, R9, -0xd000000, RZ ;  /* 0xf300000009007810 */ /* 0x000fe20007ffe0ff */
[----:B------:R0:W1:Y:S03]  /*7bb0*/  MUFU.RSQ R4, R9 ;  /* 0x0000000900047308 */ /* 0x0000660000001400 */
[----:B------:R-:W-:-:S13]  /*7bc0*/  ISETP.GT.U32.AND P0, PT, R0, 0x727fffff, PT ;  /* 0x727fffff0000780c */ /* 0x000fda0003f04070 */
[----:B0-----:R-:W-:Y:S05]  /*7bd0*/  @!P0 BRA `(.L_x_200) ;  /* 0x0000000000108947 */ /* 0x001fea0003800000 */
[----:B------:R-:W-:-:S07]  /*7be0*/  MOV R7, 0x7c00 ;  /* 0x00007c0000077802 */ /* 0x000fce0000000f00 */
[----:B-1----:R-:W-:Y:S05]  /*7bf0*/  CALL.REL.NOINC `($__internal_0_$__cuda_sm20_sqrt_rn_f32_slowpath) ;  /* 0x0000000000cc7944 */ /* 0x002fea0003c00000 */
[----:B------:R-:W-:Y:S01]  /*7c00*/  IMAD.MOV.U32 R2, RZ, RZ, R0 ;  /* 0x000000ffff027224 */ /* 0x000fe200078e0000 */
[----:B------:R-:W-:Y:S06]  /*7c10*/  BRA `(.L_x_201) ;  /* 0x0000000000107947 */ /* 0x000fec0003800000 */
.L_x_200:
[----:B-1----:R-:W-:Y:S01]  /*7c20*/  FMUL.FTZ R2, R9, R4 ;  /* 0x0000000409027220 */ /* 0x002fe20000410000 */
[----:B------:R-:W-:-:S03]  /*7c30*/  FMUL.FTZ R0, R4, 0.5 ;  /* 0x3f00000004007820 */ /* 0x000fc60000410000 */
[----:B------:R-:W-:-:S04]  /*7c40*/  FFMA R3, -R2, R2, R9 ;  /* 0x0000000202037223 */ /* 0x000fc80000000109 */
[----:B------:R-:W-:-:S07]  /*7c50*/  FFMA R2, R3, R0, R2 ;  /* 0x0000000003027223 */ /* 0x000fce0000000002 */
.L_x_201:
[----:B------:R-:W-:Y:S05]  /*7c60*/  BSYNC.RECONVERGENT B0 ;  /* 0x0000000000007941 */ /* 0x000fea0003800200 */
.L_x_199:
[----:B------:R-:W0:Y:S01]  /*7c70*/  F2F.F64.F32 R2, R2 ;  /* 0x0000000200027310 */ /* 0x000e220000201800 */
[----:B------:R-:W-:Y:S01]  /*7c80*/  UMOV UR4, 0xcccccccd ;  /* 0xcccccccd00047882 */ /* 0x000fe20000000000 */
[----:B------:R-:W-:Y:S01]  /*7c90*/  UMOV UR5, 0x3ff4cccc ;  /* 0x3ff4cccc00057882 */ /* 0x000fe20000000000 */
[----:B------:R-:W-:Y:S01]  /*7ca0*/  IMAD.MOV.U32 R8, RZ, RZ, 0x80000 ;  /* 0x00080000ff087424 */ /* 0x000fe200078e00ff */
[C---:B0-----:R-:W-:Y:S01]  /*7cb0*/  DMUL R6, R2.reuse, UR4 ;  /* 0x0000000402067c28 */ /* 0x041fe20008000000 */
[----:B------:R-:W-:Y:S01]  /*7cc0*/  UMOV UR4, 0x28f5c28f ;  /* 0x28f5c28f00047882 */ /* 0x000fe20000000000 */
[----:B------:R-:W-:Y:S01]  /*7cd0*/  UMOV UR5, 0x3fea8f5c ;  /* 0x3fea8f5c00057882 */ /* 0x000fe20000000000 */
[C---:B------:R-:W-:Y:S02]  /*7ce0*/  DMUL R4, R2.reuse, 255 ;  /* 0x406fe00002047828 */ /* 0x040fe40000000000 */
[----:B------:R-:W-:Y:S01]  /*7cf0*/  DMUL R2, R2, UR4 ;  /* 0x0000000402027c28 */ /* 0x000fe20008000000 */
[----:B------:R-:W0:Y:S02]  /*7d00*/  LDCU UR4, c[0x0][0x388] ;  /* 0x00007100ff0477ac */ /* 0x000e240008000800 */
[----:B------:R-:W-:-:S02]  /*7d10*/  DSETP.MIN.AND P0, P1, R6, 1, PT ;  /* 0x3ff000000600742a */ /* 0x000fc40003900000 */
[----:B------:R-:W-:-:S03]  /*7d20*/  MOV R0, R7 ;  /* 0x0000000700007202 */ /* 0x000fc60000000f00 */
[----:B------:R-:W-:Y:S01]  /*7d30*/  DMUL R2, R2, 255 ;  /* 0x406fe00002027828 */ /* 0x000fe20000000000 */
[----:B------:R-:W-:Y:S01]  /*7d40*/  FSEL R9, R0, 1.875, P0 ;  /* 0x3ff0000000097808 */ /* 0x000fe20000000000 */
[----:B------:R-:W1:Y:S01]  /*7d50*/  F2I.U32.F64.TRUNC R4, R4 ;  /* 0x0000000400047311 */ /* 0x000e62000030d000 */
[----:B------:R-:W-:-:S06]  /*7d60*/  SEL R6, R6, RZ, P0 ;  /* 0x000000ff06067207 */ /* 0x000fcc0000000000 */
[----:B------:R-:W-:Y:S01]  /*7d70*/  @P1 LOP3.LUT R9, R8, 0x3ff00000, RZ, 0xfc, !PT ;  /* 0x3ff0000008091812 */ /* 0x000fe200078efcff */
[----:B------:R-:W2:Y:S01]  /*7d80*/  F2I.U32.F64.TRUNC R2, R2 ;  /* 0x0000000200027311 */ /* 0x000ea2000030d000 */
[----:B0-----:R-:W-:-:S03]  /*7d90*/  IMAD R21, R21, UR4, R22 ;  /* 0x0000000415157c24 */ /* 0x001fc6000f8e0216 */
[----:B------:R-:W-:Y:S01]  /*7da0*/  IMAD.MOV.U32 R7, RZ, RZ, R9 ;  /* 0x000000ffff077224 */ /* 0x000fe200078e0009 */
[----:B-1----:R-:W-:-:S05]  /*7db0*/  LOP3.LUT R8, R4, 0xff, RZ, 0xc0, !PT ;  /* 0x000000ff04087812 */ /* 0x002fca00078ec0ff */
[----:B------:R-:W-:Y:S01]  /*7dc0*/  DMUL R6, R6, 255 ;  /* 0x406fe00006067828 */ /* 0x000fe20000000000 */
[----:B------:R-:W0:Y:S01]  /*7dd0*/  I2F.U16 R8, R8 ;  /* 0x0000000800087306 */ /* 0x000e220000101000 */
[----:B--2---:R-:W-:Y:S02]  /*7de0*/  LOP3.LUT R0, R2, 0xff, RZ, 0xc0, !PT ;  /* 0x000000ff02007812 */ /* 0x004fe400078ec0ff */
[----:B------:R-:W1:Y:S06]  /*7df0*/  LDC.64 R2, c[0x0][0x380] ;  /* 0x0000e000ff027b82 */ /* 0x000e6c0000000a00 */
[----:B------:R-:W2:Y:S01]  /*7e00*/  F2I.U32.F64.TRUNC R6, R6 ;  /* 0x0000000600067311 */ /* 0x000ea2000030d000 */
[----:B0-----:R-:W-:-:S07]  /*7e10*/  FMNMX R4, R8, 255, PT ;  /* 0x437f000008047809 */ /* 0x001fce0003800000 */
[----:B------:R-:W0:Y:S01]  /*7e20*/  I2F.U16 R0, R0 ;  /* 0x0000000000007306 */ /* 0x000e220000101000 */
[----:B------:R-:W-:Y:S02]  /*7e30*/  FMNMX R5, RZ, R4, !PT ;  /* 0x00000004ff057209 */ /* 0x000fe40007800000 */
[----:B--2---:R-:W-:-:S05]  /*7e40*/  LOP3.LUT R9, R6, 0xff, RZ, 0xc0, !PT ;  /* 0x000000ff06097812 */ /* 0x004fca00078ec0ff */
[----:B------:R-:W2:Y:S01]  /*7e50*/  F2I.TRUNC.NTZ R5, R5 ;  /* 0x0000000500057305 */ /* 0x000ea2000020f100 */
[----:B-1----:R-:W-:Y:S01]  /*7e60*/  IMAD.WIDE R2, R21, 0x4, R2 ;  /* 0x0000000415027825 */ /* 0x002fe200078e0202 */
[----:B0-----:R-:W-:-:S06]  /*7e70*/  FMNMX R6, R0, 255, PT ;  /* 0x437f000000067809 */ /* 0x001fcc0003800000 */
[----:B------:R-:W0:Y:S01]  /*7e80*/  I2F.U16 R9, R9 ;  /* 0x0000000900097306 */ /* 0x000e220000101000 */
[----:B------:R-:W-:Y:S01]  /*7e90*/  FMNMX R6, RZ, R6, !PT ;  /* 0x00000006ff067209 */ /* 0x000fe20007800000 */
[----:B--2---:R-:W-:-:S06]  /*7ea0*/  IMAD.SHL.U32 R7, R5, 0x100, RZ ;  /* 0x0000010005077824 */ /* 0x004fcc00078e00ff */
[----:B------:R-:W-:Y:S01]  /*7eb0*/  F2I.TRUNC.NTZ R6, R6 ;  /* 0x0000000600067305 */ /* 0x000fe2000020f100 */
[----:B0-----:R-:W-:-:S04]  /*7ec0*/  FMNMX R4, R9, 255, PT ;  /* 0x437f000009047809 */ /* 0x001fc80003800000 */
[----:B------:R-:W-:-:S06]  /*7ed0*/  FMNMX R4, RZ, R4, !PT ;  /* 0x00000004ff047209 */ /* 0x000fcc0007800000 */
[----:B------:R-:W0:Y:S02]  /*7ee0*/  F2I.TRUNC.NTZ R4, R4 ;  /* 0x0000000400047305 */ /* 0x000e24000020f100 */
[----:B0-----:R-:W-:-:S04]  /*7ef0*/  SHF.L.U32 R0, R4, 0x10, RZ ;  /* 0x0000001004007819 */ /* 0x001fc800000006ff */
[----:B------:R-:W-:-:S05]  /*7f00*/  LOP3.LUT R7, R0, R6, R7, 0xfe, !PT ;  /* 0x0000000600077212 */ /* 0x000fca00078efe07 */
[----:B------:R-:W-:Y:S01]  /*7f10*/  STG.E desc[UR6][R2.64], R7 ;  /* 0x0000000702007986 */ /* 0x000fe2000c101906 */
[----:B------:R-:W-:Y:S05]  /*7f20*/  EXIT ;  /* 0x000000000000794d */ /* 0x000fea0003800000 */
        .weak           $__internal_0_$__cuda_sm20_sqrt_rn_f32_slowpath
        .type           $__internal_0_$__cuda_sm20_sqrt_rn_f32_slowpath,@function
        .size           $__internal_0_$__cuda_sm20_sqrt_rn_f32_slowpath,($__internal_1_$__cuda_sm3x_div_rn_noftz_f32_slowpath - $__internal_0_$__cuda_sm20_sqrt_rn_f32_slowpath)
$__internal_0_$__cuda_sm20_sqrt_rn_f32_slowpath:
[----:B------:R-:W-:-:S13]  /*7f30*/  LOP3.LUT P0, RZ, R9, 0x7fffffff, RZ, 0xc0, !PT ;  /* 0x7fffffff09ff7812 */ /* 0x000fda000780c0ff */
[----:B------:R-:W-:Y:S01]  /*7f40*/  @!P0 IMAD.MOV.U32 R2, RZ, RZ, R9 ;  /* 0x000000ffff028224 */ /* 0x000fe200078e0009 */
[----:B------:R-:W-:Y:S06]  /*7f50*/  @!P0 BRA `(.L_x_202) ;  /* 0x0000000000448947 */ /* 0x000fec0003800000 */
[----:B------:R-:W-:Y:S01]  /*7f60*/  FSETP.GEU.FTZ.AND P0, PT, R9, RZ, PT ;  /* 0x000000ff0900720b */ /* 0x000fe20003f1e000 */
[----:B------:R-:W-:-:S12]  /*7f70*/  IMAD.MOV.U32 R0, RZ, RZ, R9 ;  /* 0x000000ffff007224 */ /* 0x000fd800078e0009 */
[----:B------:R-:W-:Y:S01]  /*7f80*/  @!P0 MOV R2, 0x7fffffff ;  /* 0x7fffffff00028802 */ /* 0x000fe20000000f00 */
[----:B------:R-:W-:Y:S06]  /*7f90*/  @!P0 BRA `(.L_x_202) ;  /* 0x0000000000348947 */ /* 0x000fec0003800000 */
[----:B------:R-:W-:-:S13]  /*7fa0*/  FSETP.GTU.FTZ.AND P0, PT, |R0|, +INF , PT ;  /* 0x7f8000000000780b */ /* 0x000fda0003f1c200 */
[----:B------:R-:W-:Y:S01]  /*7fb0*/  @P0 FADD.FTZ R2, R0, 1 ;  /* 0x3f80000000020421 */ /* 0x000fe20000010000 */
[----:B------:R-:W-:Y:S06]  /*7fc0*/  @P0 BRA `(.L_x_202) ;  /* 0x0000000000280947 */ /* 0x000fec0003800000 */
[----:B------:R-:W-:-:S13]  /*7fd0*/  FSETP.NEU.FTZ.AND P0, PT, |R0|, +INF , PT ;  /* 0x7f8000000000780b */ /* 0x000fda0003f1d200 */
[----:B------:R-:W-:-:S04]  /*7fe0*/  @P0 FFMA R3, R0, 1.84467440737095516160e+19, RZ ;  /* 0x5f80000000030823 */ /* 0x000fc800000000ff */
[----:B------:R-:W0:Y:S02]  /*7ff0*/  @P0 MUFU.RSQ R2, R3 ;  /* 0x0000000300020308 */ /* 0x000e240000001400 */
[----:B0-----:R-:W-:Y:S01]  /*8000*/  @P0 FMUL.FTZ R4, R3, R2 ;  /* 0x0000000203040220 */ /* 0x001fe20000410000 */
[----:B------:R-:W-:Y:S01]  /*8010*/  @P0 FMUL.FTZ R6, R2, 0.5 ;  /* 0x3f00000002060820 */ /* 0x000fe20000410000 */
[----:B------:R-:W-:Y:S02]  /*8020*/  @!P0 IMAD.MOV.U32 R2, RZ, RZ, R0 ;  /* 0x000000ffff028224 */ /* 0x000fe400078e0000 */
[----:B------:R-:W-:-:S04]  /*8030*/  @P0 FADD.FTZ R5, -R4, -RZ ;  /* 0x800000ff04050221 */ /* 0x000fc80000010100 */
[----:B------:R-:W-:-:S04]  /*8040*/  @P0 FFMA R5, R4, R5, R3 ;  /* 0x0000000504050223 */ /* 0x000fc80000000003 */
[----:B------:R-:W-:-:S04]  /*8050*/  @P0 FFMA R5, R5, R6, R4 ;  /* 0x0000000605050223 */ /* 0x000fc80000000004 */
[----:B------:R-:W-:-:S07]  /*8060*/  @P0 FMUL.FTZ R2, R5, 2.3283064365386962891e-10 ;  /* 0x2f80000005020820 */ /* 0x000fce0000410000 */
.L_x_202:
[----:B------:R-:W-:Y:S01]  /*8070*/  IMAD.MOV.U32 R0, RZ, RZ, R2 ;  /* 0x000000ffff007224 */ /* 0x000fe200078e0002 */
[----:B------:R-:W-:Y:S01]  /*8080*/  MOV R2, R7 ;  /* 0x0000000700027202 */ /* 0x000fe20000000f00 */
[----:B------:R-:W-:-:S04]  /*8090*/  IMAD.MOV.U32 R3, RZ, RZ, 0x0 ;  /* 0x00000000ff037424 */ /* 0x000fc800078e00ff */
[----:B------:R-:W-:Y:S05]  /*80a0*/  RET.REL.NODEC R2 `(_Z10cudaRenderPji) ;  /* 0xffffff7c02d47950 */ /* 0x000fea0003c3ffff */
        .weak           $__internal_1_$__cuda_sm3x_div_rn_noftz_f32_slowpath
        .type           $__internal_1_$__cuda_sm3x_div_rn_noftz_f32_slowpath,@function
        .size           $__internal_1_$__cuda_sm3x_div_rn_noftz_f32_slowpath,(.L_x_217 - $__internal_1_$__cuda_sm3x_div_rn_noftz_f32_slowpath)
$__internal_1_$__cuda_sm3x_div_rn_noftz_f32_slowpath:
[----:B------:R-:W-:Y:S01]  /*80b0*/  SHF.R.U32.HI R5, RZ, 0x17, R2 ;  /* 0x00000017ff057819 */ /* 0x000fe20000011602 */
[----:B------:R-:W-:Y:S01]  /*80c0*/  BSSY.RECONVERGENT B1, `(.L_x_203) ;  /* 0x0000064000017945 */ /* 0x000fe20003800200 */
[----:B------:R-:W-:Y:S01]  /*80d0*/  SHF.R.U32.HI R0, RZ, 0x17, R3 ;  /* 0x00000017ff007819 */ /* 0x000fe20000011603 */
[----:B------:R-:W-:Y:S01]  /*80e0*/  IMAD.MOV.U32 R8, RZ, RZ, 0x44480000 ;  /* 0x44480000ff087424 */ /* 0x000fe200078e00ff */
[----:B------:R-:W-:Y:S02]  /*80f0*/  LOP3.LUT R5, R5, 0xff, RZ, 0xc0, !PT ;  /* 0x000000ff05057812 */ /* 0x000fe400078ec0ff */
[----:B------:R-:W-:-:S03]  /*8100*/  LOP3.LUT R12, R0, 0xff, RZ, 0xc0, !PT ;  /* 0x000000ff000c7812 */ /* 0x000fc600078ec0ff */
[----:B------:R-:W-:Y:S01]  /*8110*/  VIADD R9, R5, 0xffffffff ;  /* 0xffffffff05097836 */ /* 0x000fe20000000000 */
[----:B------:R-:W-:-:S04]  /*8120*/  IADD3 R10, PT, PT, R12, -0x1, RZ ;  /* 0xffffffff0c0a7810 */ /* 0x000fc80007ffe0ff */
[----:B------:R-:W-:-:S04]  /*8130*/  ISETP.GT.U32.AND P0, PT, R9, 0xfd, PT ;  /* 0x000000fd0900780c */ /* 0x000fc80003f04070 */
[----:B------:R-:W-:-:S13]  /*8140*/  ISETP.GT.U32.OR P0, PT, R10, 0xfd, P0 ;  /* 0x000000fd0a00780c */ /* 0x000fda0000704470 */
[----:B------:R-:W-:Y:S01]  /*8150*/  @!P0 IMAD.MOV.U32 R7, RZ, RZ, RZ ;  /* 0x000000ffff078224 */ /* 0x000fe200078e00ff */
[----:B------:R-:W-:Y:S06]  /*8160*/  @!P0 BRA `(.L_x_204) ;  /* 0x0000000000608947 */ /* 0x000fec0003800000 */
[----:B------:R-:W-:Y:S01]  /*8170*/  HFMA2 R0, -RZ, RZ, 4.28125, 0 ;  /* 0x44480000ff007431 */ /* 0x000fe200000001ff */
[----:B------:R-:W-:-:S04]  /*8180*/  FSETP.GTU.FTZ.AND P0, PT, |R3|, +INF , PT ;  /* 0x7f8000000300780b */ /* 0x000fc80003f1c200 */
[----:B------:R-:W-:-:S04]  /*8190*/  FSETP.GTU.FTZ.AND P1, PT, |R0|, +INF , PT ;  /* 0x7f8000000000780b */ /* 0x000fc80003f3c200 */
[----:B------:R-:W-:-:S13]  /*81a0*/  PLOP3.LUT P0, PT, P0, P1, PT, 0xf8, 0x8f ;  /* 0x00000000008f781c */ /* 0x000fda0000703f70 */
[----:B------:R-:W-:Y:S05]  /*81b0*/  @P0 BRA `(.L_x_205) ;  /* 0x00000004004c0947 */ /* 0x000fea0003800000 */
[----:B------:R-:W-:-:S13]  /*81c0*/  LOP3.LUT P0, RZ, R8, 0x7fffffff, R3, 0xc8, !PT ;  /* 0x7fffffff08ff7812 */ /* 0x000fda000780c803 */
[----:B------:R-:W-:Y:S05]  /*81d0*/  @!P0 BRA `(.L_x_206) ;  /* 0x00000004003c8947 */ /* 0x000fea0003800000 */
[C---:B------:R-:W-:Y:S02]  /*81e0*/  FSETP.NEU.FTZ.AND P2, PT, |R3|.reuse, +INF , PT ;  /* 0x7f8000000300780b */ /* 0x040fe40003f5d200 */
[----:B------:R-:W-:Y:S02]  /*81f0*/  FSETP.NEU.FTZ.AND P1, PT, |R0|, +INF , PT ;  /* 0x7f8000000000780b */ /* 0x000fe40003f3d200 */
[----:B------:R-:W-:-:S11]  /*8200*/  FSETP.NEU.FTZ.AND P0, PT, |R3|, +INF , PT ;  /* 0x7f8000000300780b */ /* 0x000fd60003f1d200 */
[----:B------:R-:W-:Y:S05]  /*8210*/  @!P1 BRA !P2, `(.L_x_206) ;  /* 0x00000004002c9947 */ /* 0x000fea0005000000 */
[----:B------:R-:W-:-:S04]  /*8220*/  LOP3.LUT P2, RZ, R3, 0x7fffffff, RZ, 0xc0, !PT ;  /* 0x7fffffff03ff7812 */ /* 0x000fc8000784c0ff */
[----:B------:R-:W-:-:S13]  /*8230*/  PLOP3.LUT P1, PT, P1, P2, PT, 0x2f, 0xf2 ;  /* 0x0000000000f2781c */ /* 0x000fda0000f24577 */
[----:B------:R-:W-:Y:S05]  /*8240*/  @P1 BRA `(.L_x_207) ;  /* 0x0000000400181947 */ /* 0x000fea0003800000 */
[----:B------:R-:W-:-:S04]  /*8250*/  LOP3.LUT P1, RZ, R8, 0x7fffffff, RZ, 0xc0, !PT ;  /* 0x7fffffff08ff7812 */ /* 0x000fc8000782c0ff */
[----:B------:R-:W-:-:S13]  /*8260*/  PLOP3.LUT P0, PT, P0, P1, PT, 0x2f, 0xf2 ;  /* 0x0000000000f2781c */ /* 0x000fda0000702577 */
[----:B------:R-:W-:Y:S05]  /*8270*/  @P0 BRA `(.L_x_208) ;  /* 0x0000000400000947 */ /* 0x000fea0003800000 */
[----:B------:R-:W-:Y:S02]  /*8280*/  ISETP.GE.AND P0, PT, R10, RZ, PT ;  /* 0x000000ff0a00720c */ /* 0x000fe40003f06270 */
[----:B------:R-:W-:-:S11]  /*8290*/  ISETP.GE.AND P1, PT, R9, RZ, PT ;  /* 0x000000ff0900720c */ /* 0x000fd60003f26270 */
[----:B------:R-:W-:Y:S02]  /*82a0*/  @P0 IMAD.MOV.U32 R7, RZ, RZ, RZ ;  /* 0x000000ffff070224 */ /* 0x000fe400078e00ff */
[----:B------:R-:W-:Y:S01]  /*82b0*/  @!P0 FFMA R3, R3, 1.84467440737095516160e+19, RZ ;  /* 0x5f80000003038823 */ /* 0x000fe200000000ff */
[----:B------:R-:W-:Y:S02]  /*82c0*/  @!P0 IMAD.MOV.U32 R7, RZ, RZ, -0x40 ;  /* 0xffffffc0ff078424 */ /* 0x000fe400078e00ff */
[----:B------:R-:W-:-:S03]  /*82d0*/  @!P1 FFMA R8, R0, 1.84467440737095516160e+19, RZ ;  /* 0x5f80000000089823 */ /* 0x000fc600000000ff */
[----:B------:R-:W-:-:S07]  /*82e0*/  @!P1 IADD3 R7, PT, PT, R7, 0x40, RZ ;  /* 0x0000004007079810 */ /* 0x000fce0007ffe0ff */
.L_x_204:
[----:B------:R-:W-:Y:S01]  /*82f0*/  LEA R9, R5, 0xc0800000, 0x17 ;  /* 0xc080000005097811 */ /* 0x000fe200078eb8ff */
[----:B------:R-:W-:Y:S04]  /*8300*/  BSSY.RECONVERGENT B2, `(.L_x_209) ;  /* 0x0000036000027945 */ /* 0x000fe80003800200 */
[----:B------:R-:W-:Y:S02]  /*8310*/  IMAD.IADD R9, R8, 0x1, -R9 ;  /* 0x0000000108097824 */ /* 0x000fe400078e0a09 */
[----:B------:R-:W-:Y:S02]  /*8320*/  VIADD R8, R12, 0xffffff81 ;  /* 0xffffff810c087836 */ /* 0x000fe40000000000 */
[----:B------:R-:W0:Y:S01]  /*8330*/  MUFU.RCP R10, R9 ;  /* 0x00000009000a7308 */ /* 0x000e220000001000 */
[----:B------:R-:W-:Y:S01]  /*8340*/  FADD.FTZ R11, -R9, -RZ ;  /* 0x800000ff090b7221 */ /* 0x000fe20000010100 */
[C---:B------:R-:W-:Y:S01]  /*8350*/  IMAD R0, R8.reuse, -0x800000, R3 ;  /* 0xff80000008007824 */ /* 0x040fe200078e0203 */
[----:B------:R-:W-:-:S04]  /*8360*/  IADD3 R8, PT, PT, R8, 0x7f, -R5 ;  /* 0x0000007f08087810 */ /* 0x000fc80007ffe805 */
[----:B------:R-:W-:Y:S01]  /*8370*/  IADD3 R8, PT, PT, R8, R7, RZ ;  /* 0x0000000708087210 */ /* 0x000fe20007ffe0ff */
[----:B0-----:R-:W-:-:S04]  /*8380*/  FFMA R13, R10, R11, 1 ;  /* 0x3f8000000a0d7423 */ /* 0x001fc8000000000b */
[----:B------:R-:W-:-:S04]  /*8390*/  FFMA R12, R10, R13, R10 ;  /* 0x0000000d0a0c7223 */ /* 0x000fc8000000000a */
[----:B------:R-:W-:-:S04]  /*83a0*/  FFMA R3, R0, R12, RZ ;  /* 0x0000000c00037223 */ /* 0x000fc800000000ff */
[----:B------:R-:W-:-:S04]  /*83b0*/  FFMA R10, R11, R3, R0 ;  /* 0x000000030b0a7223 */ /* 0x000fc80000000000 */
[----:B------:R-:W-:-:S04]  /*83c0*/  FFMA R13, R12, R10, R3 ;  /* 0x0000000a0c0d7223 */ /* 0x000fc80000000003 */
[----:B------:R-:W-:-:S04]  /*83d0*/  FFMA R10, R11, R13, R0 ;  /* 0x0000000d0b0a7223 */ /* 0x000fc80000000000 */
[----:B------:R-:W-:-:S05]  /*83e0*/  FFMA R0, R12, R10, R13 ;  /* 0x0000000a0c007223 */ /* 0x000fca000000000d */
[----:B------:R-:W-:-:S04]  /*83f0*/  SHF.R.U32.HI R3, RZ, 0x17, R0 ;  /* 0x00000017ff037819 */ /* 0x000fc80000011600 */
[----:B------:R-:W-:-:S05]  /*8400*/  LOP3.LUT R3, R3, 0xff, RZ, 0xc0, !PT ;  /* 0x000000ff03037812 */ /* 0x000fca00078ec0ff */
[----:B------:R-:W-:-:S04]  /*8410*/  IMAD.IADD R7, R3, 0x1, R8 ;  /* 0x0000000103077824 */ /* 0x000fc800078e0208 */
[----:B------:R-:W-:-:S05]  /*8420*/  VIADD R3, R7, 0xffffffff ;  /* 0xffffffff07037836 */ /* 0x000fca0000000000 */
[----:B------:R-:W-:-:S13]  /*8430*/  ISETP.GE.U32.AND P0, PT, R3, 0xfe, PT ;  /* 0x000000fe0300780c */ /* 0x000fda0003f06070 */
[----:B------:R-:W-:Y:S05]  /*8440*/  @!P0 BRA `(.L_x_210) ;  /* 0x0000000000808947 */ /* 0x000fea0003800000 */
[----:B------:R-:W-:-:S13]  /*8450*/  ISETP.GT.AND P0, PT, R7, 0xfe, PT ;  /* 0x000000fe0700780c */ /* 0x000fda0003f04270 */
[----:B------:R-:W-:Y:S05]  /*8460*/  @P0 BRA `(.L_x_211) ;  /* 0x00000000006c0947 */ /* 0x000fea0003800000 */
[----:B------:R-:W-:-:S13]  /*8470*/  ISETP.GE.AND P0, PT, R7, 0x1, PT ;  /* 0x000000010700780c */ /* 0x000fda0003f06270 */
[----:B------:R-:W-:Y:S05]  /*8480*/  @P0 BRA `(.L_x_212) ;  /* 0x0000000000740947 */ /* 0x000fea0003800000 */
[----:B------:R-:W-:Y:S02]  /*8490*/  ISETP.GE.AND P0, PT, R7, -0x18, PT ;  /* 0xffffffe80700780c */ /* 0x000fe40003f06270 */
[----:B------:R-:W-:-:S11]  /*84a0*/  LOP3.LUT R0, R0, 0x80000000, RZ, 0xc0, !PT ;  /* 0x8000000000007812 */ /* 0x000fd600078ec0ff */
[----:B------:R-:W-:Y:S05]  /*84b0*/  @!P0 BRA `(.L_x_212) ;  /* 0x0000000000688947 */ /* 0x000fea0003800000 */
[CCC-:B------:R-:W-:Y:S01]  /*84c0*/  FFMA.RZ R3, R12.reuse, R10.reuse, R13.reuse ;  /* 0x0000000a0c037223 */ /* 0x1c0fe2000000c00d */
[CCC-:B------:R-:W-:Y:S01]  /*84d0*/  FFMA.RM R8, R12.reuse, R10.reuse, R13.reuse ;  /* 0x0000000a0c087223 */ /* 0x1c0fe2000000400d */
[C---:B------:R-:W-:Y:S02]  /*84e0*/  ISETP.NE.AND P2, PT, R7.reuse, RZ, PT ;  /* 0x000000ff0700720c */ /* 0x040fe40003f45270 */
[----:B------:R-:W-:Y:S02]  /*84f0*/  ISETP.NE.AND P1, PT, R7, RZ, PT ;  /* 0x000000ff0700720c */ /* 0x000fe40003f25270 */
[----:B------:R-:W-:Y:S01]  /*8500*/  LOP3.LUT R5, R3, 0x7fffff, RZ, 0xc0, !PT ;  /* 0x007fffff03057812 */ /* 0x000fe200078ec0ff */
[----:B------:R-:W-:Y:S01]  /*8510*/  FFMA.RP R3, R12, R10, R13 ;  /* 0x0000000a0c037223 */ /* 0x000fe2000000800d */
[----:B------:R-:W-:Y:S01]  /*8520*/  IADD3 R10, PT, PT, R7, 0x20, RZ ;  /* 0x00000020070a7810 */ /* 0x000fe20007ffe0ff */
[----:B------:R-:W-:Y:S01]  /*8530*/  IMAD.MOV R7, RZ, RZ, -R7 ;  /* 0x000000ffff077224 */ /* 0x000fe200078e0a07 */
[----:B------:R-:W-:-:S02]  /*8540*/  LOP3.LUT R5, R5, 0x800000, RZ, 0xfc, !PT ;  /* 0x0080000005057812 */ /* 0x000fc400078efcff */
[----:B------:R-:W-:Y:S02]  /*8550*/  FSETP.NEU.FTZ.AND P0, PT, R3, R8, PT ;  /* 0x000000080300720b */ /* 0x000fe40003f1d000 */
[----:B------:R-:W-:Y:S02]  /*8560*/  SHF.L.U32 R10, R5, R10, RZ ;  /* 0x0000000a050a7219 */ /* 0x000fe400000006ff */
[----:B------:R-:W-:Y:S02]  /*8570*/  SEL R8, R7, RZ, P2 ;  /* 0x000000ff07087207 */ /* 0x000fe40001000000 */
[----:B------:R-:W-:Y:S02]  /*8580*/  ISETP.NE.AND P1, PT, R10, RZ, P1 ;  /* 0x000000ff0a00720c */ /* 0x000fe40000f25270 */
[----:B------:R-:W-:Y:S02]  /*8590*/  SHF.R.U32.HI R8, RZ, R8, R5 ;  /* 0x00000008ff087219 */ /* 0x000fe40000011605 */
[----:B------:R-:W-:-:S02]  /*85a0*/  PLOP3.LUT P0, PT, P0, P1, PT, 0xf8, 0x8f ;  /* 0x00000000008f781c */ /* 0x000fc40000703f70 */
[----:B------:R-:W-:Y:S02]  /*85b0*/  SHF.R.U32.HI R10, RZ, 0x1, R8 ;  /* 0x00000001ff0a7819 */ /* 0x000fe40000011608 */
[----:B------:R-:W-:-:S04]  /*85c0*/  SEL R3, RZ, 0x1, !P0 ;  /* 0x00000001ff037807 */ /* 0x000fc80004000000 */
[----:B------:R-:W-:-:S04]  /*85d0*/  LOP3.LUT R3, R3, 0x1, R10, 0xf8, !PT ;  /* 0x0000000103037812 */ /* 0x000fc800078ef80a */
[----:B------:R-:W-:-:S05]  /*85e0*/  LOP3.LUT R3, R3, R8, RZ, 0xc0, !PT ;  /* 0x0000000803037212 */ /* 0x000fca00078ec0ff */
[----:B------:R-:W-:-:S05]  /*85f0*/  IMAD.IADD R3, R10, 0x1, R3 ;  /* 0x000000010a037824 */ /* 0x000fca00078e0203 */
[----:B------:R-:W-:Y:S01]  /*8600*/  LOP3.LUT R0, R3, R0, RZ, 0xfc, !PT ;  /* 0x0000000003007212 */ /* 0x000fe200078efcff */
[----:B------:R-:W-:Y:S06]  /*8610*/  BRA `(.L_x_212) ;  /* 0x0000000000107947 */ /* 0x000fec0003800000 */
.L_x_211:
[----:B------:R-:W-:-:S04]  /*8620*/  LOP3.LUT R0, R0, 0x80000000, RZ, 0xc0, !PT ;  /* 0x8000000000007812 */ /* 0x000fc800078ec0ff */
[----:B------:R-:W-:Y:S01]  /*8630*/  LOP3.LUT R0, R0, 0x7f800000, RZ, 0xfc, !PT ;  /* 0x7f80000000007812 */ /* 0x000fe200078efcff */
[----:B------:R-:W-:Y:S06]  /*8640*/  BRA `(.L_x_212) ;  /* 0x0000000000047947 */ /* 0x000fec0003800000 */
.L_x_210:
[----:B------:R-:W-:-:S07]  /*8650*/  LEA R0, R8, R0, 0x17 ;  /* 0x0000000008007211 */ /* 0x000fce00078eb8ff */
.L_x_212:
[----:B------:R-:W-:Y:S05]  /*8660*/  BSYNC.RECONVERGENT B2 ;  /* 0x0000000000027941 */ /* 0x000fea0003800200 */
.L_x_209:
[----:B------:R-:W-:Y:S05]  /*8670*/  BRA `(.L_x_213) ;  /* 0x0000000000207947 */ /* 0x000fea0003800000 */
.L_x_208:
[----:B------:R-:W-:-:S04]  /*8680*/  LOP3.LUT R0, R8, 0x80000000, R3, 0x48, !PT ;  /* 0x8000000008007812 */ /* 0x000fc800078e4803 */
[----:B------:R-:W-:Y:S01]  /*8690*/  LOP3.LUT R0, R0, 0x7f800000, RZ, 0xfc, !PT ;  /* 0x7f80000000007812 */ /* 0x000fe200078efcff */
[----:B------:R-:W-:Y:S06]  /*86a0*/  BRA `(.L_x_213) ;  /* 0x0000000000147947 */ /* 0x000fec0003800000 */
.L_x_207:
[----:B------:R-:W-:Y:S01]  /*86b0*/  LOP3.LUT R0, R8, 0x80000000, R3, 0x48, !PT ;  /* 0x8000000008007812 */ /* 0x000fe200078e4803 */
[----:B------:R-:W-:Y:S06]  /*86c0*/  BRA `(.L_x_213) ;  /* 0x00000000000c7947 */ /* 0x000fec0003800000 */
.L_x_206:
[----:B------:R-:W0:Y:S01]  /*86d0*/  MUFU.RSQ R0, -QNAN ;  /* 0xffc0000000007908 */ /* 0x000e220000001400 */
[----:B------:R-:W-:Y:S05]  /*86e0*/  BRA `(.L_x_213) ;  /* 0x0000000000047947 */ /* 0x000fea0003800000 */
.L_x_205:
[----:B------:R-:W-:-:S07]  /*86f0*/  FADD.FTZ R0, R3, R0 ;  /* 0x0000000003007221 */ /* 0x000fce0000010000 */
.L_x_213:
[----:B------:R-:W-:Y:S05]  /*8700*/  BSYNC.RECONVERGENT B1 ;  /* 0x0000000000017941 */ /* 0x000fea0003800200 */
.L_x_203:
[----:B------:R-:W-:-:S04]  /*8710*/  IMAD.MOV.U32 R7, RZ, RZ, 0x0 ;  /* 0x00000000ff077424 */ /* 0x000fc800078e00ff */
[----:B0-----:R-:W-:Y:S05]  /*8720*/  RET.REL.NODEC R6 `(_Z10cudaRenderPji) ;  /* 0xffffff7806347950 */ /* 0x001fea0003c3ffff */
.L_x_214:
[----:B------:R-:W-:-:S00]  /*8730*/  BRA `(.L_x_214) ;  /* 0xfffffffc00fc7947 */ /* 0x000fc0000383ffff */
[----:B------:R-:W-:-:S00]  /*8740*/  NOP ;  /* 0x0000000000007918 */ /* 0x000fc00000000000 */
        /* <DEDUP_REMOVED lines=11> */
.L_x_217:


//--------------------- .text._Z6kernelv          --------------------------
	.section	.text._Z6kernelv,"ax",@progbits
	.align	128
        .global         _Z6kernelv
        .type           _Z6kernelv,@function
        .size           _Z6kernelv,(.L_x_219 - _Z6kernelv)
        .other          _Z6kernelv,@"STO_CUDA_ENTRY STV_DEFAULT"
_Z6kernelv:
.text._Z6kernelv:
[----:B------:R-:W-:Y:S01]  /*0000*/  LDC R1, c[0x0][0x37c] ;  /* 0x0000df00ff017b82 */ /* 0x000fe20000000800 */
[----:B------:R-:W-:Y:S05]  /*0010*/  EXIT ;  /* 0x000000000000794d */ /* 0x000fea0003800000 */
.L_x_215:
        /* <DEDUP_REMOVED lines=14> */
.L_x_219:


//--------------------- .nv.global.init           --------------------------
	.section	.nv.global.init,"aw",@progbits
	.align	4
.nv.global.init:
	.type		__cudart_i2opi_f,@object
	.size		__cudart_i2opi_f,(.L_0 - __cudart_i2opi_f)
__cudart_i2opi_f:
        /*0000*/ 	.byte	0x41, 0x90, 0x43, 0x3c, 0x99, 0x95, 0x62, 0xdb, 0xc0, 0xdd, 0x34, 0xf5, 0xd1, 0x57, 0x27, 0xfc
        /*0010*/ 	.byte	0x29, 0x15, 0x44, 0x4e, 0x6e, 0x83, 0xf9, 0xa2
.L_0:


//--------------------- .nv.shared.reserved.0     --------------------------
	.section	.nv.shared.reserved.0,"aw",@nobits
	.weak		__nv_reservedSMEM_offset_0_alias
	.size		__nv_reservedSMEM_offset_0_alias, 0, 64
	.other		__nv_reservedSMEM_offset_0_alias,@"STO_CUDA_RESERVED_SHARED STV_DEFAULT"
__nv_reservedSMEM_offset_0_alias:
	.zero		0
	.zero		64


//--------------------- .nv.constant0._Z10cudaRenderPji --------------------------
	.section	.nv.constant0._Z10cudaRenderPji,"a",@progbits
	.sectionflags	@""
	.align	4
.nv.constant0._Z10cudaRenderPji:
	.zero		908


//--------------------- .nv.constant0._Z6kernelv  --------------------------
	.section	.nv.constant0._Z6kernelv,"a",@progbits
	.sectionflags	@""
	.align	4
.nv.constant0._Z6kernelv:
	.zero		896


//--------------------- SYMBOLS --------------------------

	.type		.nv.reservedSmem.offset0,@object
	.size		.nv.reservedSmem.offset0,0x4
